//
// Generated by NVIDIA NVVM Compiler
//
// Compiler Build ID: CL-36424714
// Cuda compilation tools, release 13.0, V13.0.88
// Based on NVVM 20.0.0
//

.version 9.0
.target sm_100
.address_size 64

	// .globl	_Z6newdt0PdPKdS_S_
.extern .shared .align 16 .b8 sdata[];

.visible .entry _Z6newdt0PdPKdS_S_(
	.param .u64 .ptr .align 1 _Z6newdt0PdPKdS_S__param_0,
	.param .u64 .ptr .align 1 _Z6newdt0PdPKdS_S__param_1,
	.param .u64 .ptr .align 1 _Z6newdt0PdPKdS_S__param_2,
	.param .u64 .ptr .align 1 _Z6newdt0PdPKdS_S__param_3
)
{
	.reg .b32 	%r<8>;
	.reg .b64 	%rd<14>;
	.reg .b64 	%fd<5>;

	ld.param.u64 	%rd1, [_Z6newdt0PdPKdS_S__param_0];
	ld.param.u64 	%rd2, [_Z6newdt0PdPKdS_S__param_1];
	ld.param.u64 	%rd3, [_Z6newdt0PdPKdS_S__param_2];
	ld.param.u64 	%rd4, [_Z6newdt0PdPKdS_S__param_3];
	cvta.to.global.u64 	%rd5, %rd4;
	cvta.to.global.u64 	%rd6, %rd2;
	cvta.to.global.u64 	%rd7, %rd3;
	cvta.to.global.u64 	%rd8, %rd1;
	mov.u32 	%r1, %tid.x;
	mov.u32 	%r2, %ctaid.x;
	mov.u32 	%r3, %ntid.x;
	mov.u32 	%r4, %ctaid.y;
	mov.u32 	%r5, %nctaid.x;
	mad.lo.s32 	%r6, %r5, %r4, %r2;
	mad.lo.s32 	%r7, %r6, %r3, %r1;
	mul.wide.u32 	%rd9, %r7, 8;
	add.s64 	%rd10, %rd8, %rd9;
	ld.global.f64 	%fd1, [%rd10];
	add.s64 	%rd11, %rd7, %rd9;
	st.global.f64 	[%rd11], %fd1;
	add.s64 	%rd12, %rd6, %rd9;
	ld.global.nc.f64 	%fd2, [%rd12];
	add.s64 	%rd13, %rd5, %rd9;
	st.global.f64 	[%rd13], %fd2;
	ld.global.f64 	%fd3, [%rd10];
	add.f64 	%fd4, %fd2, %fd3;
	st.global.f64 	[%rd10], %fd4;
	ret;

}
	// .globl	_Z5newdtPdPKdS_S_dddii
.visible .entry _Z5newdtPdPKdS_S_dddii(
	.param .u64 .ptr .align 1 _Z5newdtPdPKdS_S_dddii_param_0,
	.param .u64 .ptr .align 1 _Z5newdtPdPKdS_S_dddii_param_1,
	.param .u64 .ptr .align 1 _Z5newdtPdPKdS_S_dddii_param_2,
	.param .u64 .ptr .align 1 _Z5newdtPdPKdS_S_dddii_param_3,
	.param .f64 _Z5newdtPdPKdS_S_dddii_param_4,
	.param .f64 _Z5newdtPdPKdS_S_dddii_param_5,
	.param .f64 _Z5newdtPdPKdS_S_dddii_param_6,
	.param .u32 _Z5newdtPdPKdS_S_dddii_param_7,
	.param .u32 _Z5newdtPdPKdS_S_dddii_param_8
)
{
	.reg .b32 	%r<12>;
	.reg .b64 	%rd<20>;
	.reg .b64 	%fd<25>;

	ld.param.u64 	%rd1, [_Z5newdtPdPKdS_S_dddii_param_0];
	ld.param.u64 	%rd2, [_Z5newdtPdPKdS_S_dddii_param_1];
	ld.param.u64 	%rd3, [_Z5newdtPdPKdS_S_dddii_param_2];
	ld.param.u64 	%rd4, [_Z5newdtPdPKdS_S_dddii_param_3];
	ld.param.f64 	%fd1, [_Z5newdtPdPKdS_S_dddii_param_4];
	ld.param.f64 	%fd2, [_Z5newdtPdPKdS_S_dddii_param_5];
	ld.param.f64 	%fd3, [_Z5newdtPdPKdS_S_dddii_param_6];
	ld.param.u32 	%r1, [_Z5newdtPdPKdS_S_dddii_param_7];
	ld.param.u32 	%r2, [_Z5newdtPdPKdS_S_dddii_param_8];
	cvta.to.global.u64 	%rd5, %rd4;
	cvta.to.global.u64 	%rd6, %rd2;
	cvta.to.global.u64 	%rd7, %rd3;
	cvta.to.global.u64 	%rd8, %rd1;
	mov.u32 	%r3, %tid.x;
	mov.u32 	%r4, %ctaid.x;
	mov.u32 	%r5, %ntid.x;
	mov.u32 	%r6, %ctaid.y;
	mov.u32 	%r7, %nctaid.x;
	mad.lo.s32 	%r8, %r7, %r6, %r4;
	mad.lo.s32 	%r9, %r8, %r5, %r3;
	mul.wide.u32 	%rd9, %r9, 8;
	add.s64 	%rd10, %rd8, %rd9;
	ld.global.f64 	%fd4, [%rd10];
	add.s64 	%rd11, %rd7, %rd9;
	ld.global.f64 	%fd5, [%rd11];
	sub.f64 	%fd6, %fd5, %fd4;
	fma.rn.f64 	%fd7, %fd1, %fd6, %fd4;
	add.s32 	%r10, %r1, %r9;
	mul.wide.u32 	%rd12, %r10, 8;
	add.s64 	%rd13, %rd7, %rd12;
	ld.global.f64 	%fd8, [%rd13];
	sub.f64 	%fd9, %fd8, %fd4;
	fma.rn.f64 	%fd10, %fd2, %fd9, %fd7;
	add.s64 	%rd14, %rd6, %rd9;
	ld.global.nc.f64 	%fd11, [%rd14];
	add.f64 	%fd12, %fd4, %fd11;
	add.s64 	%rd15, %rd5, %rd9;
	ld.global.f64 	%fd13, [%rd15];
	add.f64 	%fd14, %fd5, %fd13;
	sub.f64 	%fd15, %fd14, %fd4;
	sub.f64 	%fd16, %fd15, %fd11;
	fma.rn.f64 	%fd17, %fd1, %fd16, %fd12;
	add.s64 	%rd16, %rd5, %rd12;
	ld.global.f64 	%fd18, [%rd16];
	add.f64 	%fd19, %fd8, %fd18;
	sub.f64 	%fd20, %fd19, %fd4;
	sub.f64 	%fd21, %fd20, %fd11;
	fma.rn.f64 	%fd22, %fd2, %fd21, %fd17;
	add.s32 	%r11, %r2, %r9;
	mul.wide.u32 	%rd17, %r11, 8;
	add.s64 	%rd18, %rd7, %rd17;
	st.global.f64 	[%rd18], %fd4;
	add.s64 	%rd19, %rd5, %rd17;
	st.global.f64 	[%rd19], %fd11;
	sub.f64 	%fd23, %fd22, %fd10;
	fma.rn.f64 	%fd24, %fd3, %fd23, %fd10;
	st.global.f64 	[%rd10], %fd24;
	ret;

}
	// .globl	_Z7theta30PdPKdS1_i
.visible .entry _Z7theta30PdPKdS1_i(
	.param .u64 .ptr .align 1 _Z7theta30PdPKdS1_i_param_0,
	.param .u64 .ptr .align 1 _Z7theta30PdPKdS1_i_param_1,
	.param .u64 .ptr .align 1 _Z7theta30PdPKdS1_i_param_2,
	.param .u32 _Z7theta30PdPKdS1_i_param_3
)
{
	.reg .pred 	%p<5>;
	.reg .b32 	%r<39>;
	.reg .b64 	%rd<22>;
	.reg .b64 	%fd<31>;

	ld.param.u64 	%rd1, [_Z7theta30PdPKdS1_i_param_0];
	ld.param.u64 	%rd2, [_Z7theta30PdPKdS1_i_param_1];
	ld.param.u64 	%rd3, [_Z7theta30PdPKdS1_i_param_2];
	ld.param.u32 	%r13, [_Z7theta30PdPKdS1_i_param_3];
	cvta.to.global.u64 	%rd4, %rd3;
	cvta.to.global.u64 	%rd5, %rd2;
	mov.u32 	%r1, %tid.x;
	mov.u32 	%r14, %ctaid.x;
	mov.u32 	%r38, %ntid.x;
	mov.u32 	%r15, %ctaid.y;
	mov.u32 	%r3, %nctaid.x;
	mad.lo.s32 	%r4, %r3, %r15, %r14;
	mad.lo.s32 	%r16, %r4, %r38, %r1;
	mul.wide.u32 	%rd6, %r16, 8;
	add.s64 	%rd7, %rd5, %rd6;
	ld.global.nc.f64 	%fd1, [%rd7];
	add.s64 	%rd8, %rd4, %rd6;
	ld.global.nc.f64 	%fd2, [%rd8];
	sub.f64 	%fd3, %fd1, %fd2;
	add.s32 	%r17, %r16, %r13;
	mul.wide.u32 	%rd9, %r17, 8;
	add.s64 	%rd10, %rd4, %rd9;
	ld.global.nc.f64 	%fd4, [%rd10];
	sub.f64 	%fd5, %fd1, %fd4;
	mul.f64 	%fd6, %fd3, %fd1;
	shl.b32 	%r18, %r1, 3;
	mov.u32 	%r19, sdata;
	add.s32 	%r5, %r19, %r18;
	st.shared.f64 	[%r5], %fd6;
	mul.f64 	%fd7, %fd1, %fd5;
	shl.b32 	%r6, %r38, 3;
	add.s32 	%r7, %r5, %r6;
	st.shared.f64 	[%r7], %fd7;
	mul.f64 	%fd8, %fd3, %fd3;
	add.s32 	%r8, %r7, %r6;
	st.shared.f64 	[%r8], %fd8;
	mul.f64 	%fd9, %fd3, %fd5;
	add.s32 	%r9, %r8, %r6;
	st.shared.f64 	[%r9], %fd9;
	mul.f64 	%fd10, %fd5, %fd5;
	add.s32 	%r10, %r9, %r6;
	st.shared.f64 	[%r10], %fd10;
	bar.sync 	0;
	setp.lt.u32 	%p1, %r38, 2;
	@%p1 bra 	$L__BB2_4;
$L__BB2_1:
	shr.u32 	%r12, %r38, 1;
	setp.ge.u32 	%p2, %r1, %r12;
	@%p2 bra 	$L__BB2_3;
	shl.b32 	%r20, %r12, 3;
	add.s32 	%r21, %r5, %r20;
	ld.shared.f64 	%fd11, [%r21];
	ld.shared.f64 	%fd12, [%r5];
	add.f64 	%fd13, %fd11, %fd12;
	st.shared.f64 	[%r5], %fd13;
	add.s32 	%r22, %r21, %r6;
	ld.shared.f64 	%fd14, [%r22];
	ld.shared.f64 	%fd15, [%r7];
	add.f64 	%fd16, %fd14, %fd15;
	st.shared.f64 	[%r7], %fd16;
	add.s32 	%r23, %r22, %r6;
	ld.shared.f64 	%fd17, [%r23];
	ld.shared.f64 	%fd18, [%r8];
	add.f64 	%fd19, %fd17, %fd18;
	st.shared.f64 	[%r8], %fd19;
	add.s32 	%r24, %r23, %r6;
	ld.shared.f64 	%fd20, [%r24];
	ld.shared.f64 	%fd21, [%r9];
	add.f64 	%fd22, %fd20, %fd21;
	st.shared.f64 	[%r9], %fd22;
	add.s32 	%r25, %r24, %r6;
	ld.shared.f64 	%fd23, [%r25];
	ld.shared.f64 	%fd24, [%r10];
	add.f64 	%fd25, %fd23, %fd24;
	st.shared.f64 	[%r10], %fd25;
$L__BB2_3:
	bar.sync 	0;
	setp.gt.u32 	%p3, %r38, 3;
	mov.u32 	%r38, %r12;
	@%p3 bra 	$L__BB2_1;
$L__BB2_4:
	setp.ne.s32 	%p4, %r1, 0;
	@%p4 bra 	$L__BB2_6;
	cvta.to.global.u64 	%rd11, %rd1;
	ld.shared.f64 	%fd26, [sdata];
	mul.wide.u32 	%rd12, %r4, 8;
	add.s64 	%rd13, %rd11, %rd12;
	st.global.f64 	[%rd13], %fd26;
	add.s32 	%r28, %r19, %r6;
	ld.shared.f64 	%fd27, [%r28];
	mov.u32 	%r29, %nctaid.y;
	mul.lo.s32 	%r30, %r3, %r29;
	add.s32 	%r31, %r4, %r30;
	mul.wide.u32 	%rd14, %r31, 8;
	add.s64 	%rd15, %rd11, %rd14;
	st.global.f64 	[%rd15], %fd27;
	add.s32 	%r32, %r28, %r6;
	ld.shared.f64 	%fd28, [%r32];
	add.s32 	%r33, %r31, %r30;
	mul.wide.u32 	%rd16, %r33, 8;
	add.s64 	%rd17, %rd11, %rd16;
	st.global.f64 	[%rd17], %fd28;
	add.s32 	%r34, %r32, %r6;
	ld.shared.f64 	%fd29, [%r34];
	add.s32 	%r35, %r33, %r30;
	mul.wide.u32 	%rd18, %r35, 8;
	add.s64 	%rd19, %rd11, %rd18;
	st.global.f64 	[%rd19], %fd29;
	add.s32 	%r36, %r34, %r6;
	ld.shared.f64 	%fd30, [%r36];
	add.s32 	%r37, %r35, %r30;
	mul.wide.u32 	%rd20, %r37, 8;
	add.s64 	%rd21, %rd11, %rd20;
	st.global.f64 	[%rd21], %fd30;
$L__BB2_6:
	ret;

}
	// .globl	_Z7theta31PdS_
.visible .entry _Z7theta31PdS_(
	.param .u64 .ptr .align 1 _Z7theta31PdS__param_0,
	.param .u64 .ptr .align 1 _Z7theta31PdS__param_1
)
{
	.reg .pred 	%p<5>;
	.reg .b32 	%r<38>;
	.reg .b64 	%rd<25>;
	.reg .b64 	%fd<26>;

	ld.param.u64 	%rd1, [_Z7theta31PdS__param_0];
	ld.param.u64 	%rd2, [_Z7theta31PdS__param_1];
	cvta.to.global.u64 	%rd3, %rd2;
	mov.u32 	%r1, %tid.x;
	mov.u32 	%r2, %ctaid.x;
	mov.u32 	%r37, %ntid.x;
	mad.lo.s32 	%r13, %r2, %r37, %r1;
	mul.wide.u32 	%rd4, %r13, 8;
	add.s64 	%rd5, %rd3, %rd4;
	ld.global.f64 	%fd1, [%rd5];
	shl.b32 	%r14, %r1, 3;
	mov.u32 	%r15, sdata;
	add.s32 	%r4, %r15, %r14;
	st.shared.f64 	[%r4], %fd1;
	mov.u32 	%r5, %nctaid.x;
	mul.lo.s32 	%r16, %r37, %r5;
	add.s32 	%r17, %r13, %r16;
	mul.wide.u32 	%rd6, %r17, 8;
	add.s64 	%rd7, %rd3, %rd6;
	ld.global.f64 	%fd2, [%rd7];
	shl.b32 	%r6, %r37, 3;
	add.s32 	%r7, %r4, %r6;
	st.shared.f64 	[%r7], %fd2;
	add.s32 	%r18, %r17, %r16;
	mul.wide.u32 	%rd8, %r18, 8;
	add.s64 	%rd9, %rd3, %rd8;
	ld.global.f64 	%fd3, [%rd9];
	add.s32 	%r8, %r7, %r6;
	st.shared.f64 	[%r8], %fd3;
	add.s32 	%r19, %r18, %r16;
	mul.wide.u32 	%rd10, %r19, 8;
	add.s64 	%rd11, %rd3, %rd10;
	ld.global.f64 	%fd4, [%rd11];
	add.s32 	%r9, %r8, %r6;
	st.shared.f64 	[%r9], %fd4;
	add.s32 	%r20, %r19, %r16;
	mul.wide.u32 	%rd12, %r20, 8;
	add.s64 	%rd13, %rd3, %rd12;
	ld.global.f64 	%fd5, [%rd13];
	add.s32 	%r10, %r9, %r6;
	st.shared.f64 	[%r10], %fd5;
	bar.sync 	0;
	setp.lt.u32 	%p1, %r37, 2;
	@%p1 bra 	$L__BB3_4;
$L__BB3_1:
	shr.u32 	%r12, %r37, 1;
	setp.ge.u32 	%p2, %r1, %r12;
	@%p2 bra 	$L__BB3_3;
	shl.b32 	%r21, %r12, 3;
	add.s32 	%r22, %r4, %r21;
	ld.shared.f64 	%fd6, [%r22];
	ld.shared.f64 	%fd7, [%r4];
	add.f64 	%fd8, %fd6, %fd7;
	st.shared.f64 	[%r4], %fd8;
	add.s32 	%r23, %r22, %r6;
	ld.shared.f64 	%fd9, [%r23];
	ld.shared.f64 	%fd10, [%r7];
	add.f64 	%fd11, %fd9, %fd10;
	st.shared.f64 	[%r7], %fd11;
	add.s32 	%r24, %r23, %r6;
	ld.shared.f64 	%fd12, [%r24];
	ld.shared.f64 	%fd13, [%r8];
	add.f64 	%fd14, %fd12, %fd13;
	st.shared.f64 	[%r8], %fd14;
	add.s32 	%r25, %r24, %r6;
	ld.shared.f64 	%fd15, [%r25];
	ld.shared.f64 	%fd16, [%r9];
	add.f64 	%fd17, %fd15, %fd16;
	st.shared.f64 	[%r9], %fd17;
	add.s32 	%r26, %r25, %r6;
	ld.shared.f64 	%fd18, [%r26];
	ld.shared.f64 	%fd19, [%r10];
	add.f64 	%fd20, %fd18, %fd19;
	st.shared.f64 	[%r10], %fd20;
$L__BB3_3:
	bar.sync 	0;
	setp.gt.u32 	%p3, %r37, 3;
	mov.u32 	%r37, %r12;
	@%p3 bra 	$L__BB3_1;
$L__BB3_4:
	setp.ne.s32 	%p4, %r1, 0;
	@%p4 bra 	$L__BB3_6;
	cvta.to.global.u64 	%rd14, %rd1;
	ld.shared.f64 	%fd21, [sdata];
	mul.wide.u32 	%rd15, %r2, 8;
	add.s64 	%rd16, %rd14, %rd15;
	st.global.f64 	[%rd16], %fd21;
	add.s32 	%r29, %r15, %r6;
	ld.shared.f64 	%fd22, [%r29];
	add.s32 	%r30, %r2, %r5;
	mul.wide.u32 	%rd17, %r30, 8;
	add.s64 	%rd18, %rd14, %rd17;
	st.global.f64 	[%rd18], %fd22;
	add.s32 	%r31, %r29, %r6;
	ld.shared.f64 	%fd23, [%r31];
	add.s32 	%r32, %r30, %r5;
	mul.wide.u32 	%rd19, %r32, 8;
	add.s64 	%rd20, %rd14, %rd19;
	st.global.f64 	[%rd20], %fd23;
	add.s32 	%r33, %r31, %r6;
	ld.shared.f64 	%fd24, [%r33];
	add.s32 	%r34, %r32, %r5;
	mul.wide.u32 	%rd21, %r34, 8;
	add.s64 	%rd22, %rd14, %rd21;
	st.global.f64 	[%rd22], %fd24;
	add.s32 	%r35, %r33, %r6;
	ld.shared.f64 	%fd25, [%r35];
	add.s32 	%r36, %r34, %r5;
	mul.wide.u32 	%rd23, %r36, 8;
	add.s64 	%rd24, %rd14, %rd23;
	st.global.f64 	[%rd24], %fd25;
$L__BB3_6:
	ret;

}
	// .globl	_Z7theta32PdS_
.visible .entry _Z7theta32PdS_(
	.param .u64 .ptr .align 1 _Z7theta32PdS__param_0,
	.param .u64 .ptr .align 1 _Z7theta32PdS__param_1
)
{
	.reg .pred 	%p<5>;
	.reg .b32 	%r<26>;
	.reg .b64 	%rd<12>;
	.reg .b64 	%fd<26>;

	ld.param.u64 	%rd1, [_Z7theta32PdS__param_0];
	ld.param.u64 	%rd2, [_Z7theta32PdS__param_1];
	cvta.to.global.u64 	%rd3, %rd2;
	mov.u32 	%r1, %tid.x;
	mul.wide.u32 	%rd4, %r1, 8;
	add.s64 	%rd5, %rd3, %rd4;
	ld.global.f64 	%fd1, [%rd5];
	shl.b32 	%r11, %r1, 3;
	mov.u32 	%r12, sdata;
	add.s32 	%r2, %r12, %r11;
	st.shared.f64 	[%r2], %fd1;
	mov.u32 	%r25, %ntid.x;
	mul.wide.s32 	%rd6, %r25, 8;
	add.s64 	%rd7, %rd5, %rd6;
	ld.global.f64 	%fd2, [%rd7];
	shl.b32 	%r4, %r25, 3;
	add.s32 	%r5, %r2, %r4;
	st.shared.f64 	[%r5], %fd2;
	add.s64 	%rd8, %rd7, %rd6;
	ld.global.f64 	%fd3, [%rd8];
	add.s32 	%r6, %r5, %r4;
	st.shared.f64 	[%r6], %fd3;
	add.s64 	%rd9, %rd8, %rd6;
	ld.global.f64 	%fd4, [%rd9];
	add.s32 	%r7, %r6, %r4;
	st.shared.f64 	[%r7], %fd4;
	add.s64 	%rd10, %rd9, %rd6;
	ld.global.f64 	%fd5, [%rd10];
	add.s32 	%r8, %r7, %r4;
	st.shared.f64 	[%r8], %fd5;
	bar.sync 	0;
	setp.lt.u32 	%p1, %r25, 2;
	@%p1 bra 	$L__BB4_4;
$L__BB4_1:
	shr.u32 	%r10, %r25, 1;
	setp.ge.u32 	%p2, %r1, %r10;
	@%p2 bra 	$L__BB4_3;
	shl.b32 	%r13, %r10, 3;
	add.s32 	%r14, %r2, %r13;
	ld.shared.f64 	%fd6, [%r14];
	ld.shared.f64 	%fd7, [%r2];
	add.f64 	%fd8, %fd6, %fd7;
	st.shared.f64 	[%r2], %fd8;
	add.s32 	%r15, %r14, %r4;
	ld.shared.f64 	%fd9, [%r15];
	ld.shared.f64 	%fd10, [%r5];
	add.f64 	%fd11, %fd9, %fd10;
	st.shared.f64 	[%r5], %fd11;
	add.s32 	%r16, %r15, %r4;
	ld.shared.f64 	%fd12, [%r16];
	ld.shared.f64 	%fd13, [%r6];
	add.f64 	%fd14, %fd12, %fd13;
	st.shared.f64 	[%r6], %fd14;
	add.s32 	%r17, %r16, %r4;
	ld.shared.f64 	%fd15, [%r17];
	ld.shared.f64 	%fd16, [%r7];
	add.f64 	%fd17, %fd15, %fd16;
	st.shared.f64 	[%r7], %fd17;
	add.s32 	%r18, %r17, %r4;
	ld.shared.f64 	%fd18, [%r18];
	ld.shared.f64 	%fd19, [%r8];
	add.f64 	%fd20, %fd18, %fd19;
	st.shared.f64 	[%r8], %fd20;
$L__BB4_3:
	bar.sync 	0;
	setp.gt.u32 	%p3, %r25, 3;
	mov.u32 	%r25, %r10;
	@%p3 bra 	$L__BB4_1;
$L__BB4_4:
	setp.ne.s32 	%p4, %r1, 0;
	@%p4 bra 	$L__BB4_6;
	cvta.to.global.u64 	%rd11, %rd1;
	ld.shared.f64 	%fd21, [sdata];
	st.global.f64 	[%rd11], %fd21;
	add.s32 	%r21, %r12, %r4;
	ld.shared.f64 	%fd22, [%r21];
	st.global.f64 	[%rd11+8], %fd22;
	add.s32 	%r22, %r21, %r4;
	ld.shared.f64 	%fd23, [%r22];
	st.global.f64 	[%rd11+16], %fd23;
	add.s32 	%r23, %r22, %r4;
	ld.shared.f64 	%fd24, [%r23];
	st.global.f64 	[%rd11+24], %fd24;
	add.s32 	%r24, %r23, %r4;
	ld.shared.f64 	%fd25, [%r24];
	st.global.f64 	[%rd11+32], %fd25;
$L__BB4_6:
	ret;

}


// ===== COMPILED SASS (sm_100) =====

	.target	sm_100

	.elftype	@"ET_EXEC"


//--------------------- .note.nv.tkinfo           --------------------------
	.section	.note.nv.tkinfo,"",@"SHT_NOTE"
	.sectionflags	@"SHF_NOTE_NV_TKINFO"
	.tkinfo
        /*0018*/ 	.word	0x00000002
        /*0030*/ 	.string	""
        /*0030*/ 	.string	"ptxas"
        /*0030*/ 	.string	"Cuda compilation tools, release 13.0, V13.0.88"
        /*0030*/ 	.string	"Build cuda_13.0.r13.0/compiler.36424714_0"
        /*0030*/ 	.string	"-arch sm_100 -m 64 "



//--------------------- .note.nv.cuinfo           --------------------------
	.section	.note.nv.cuinfo,"",@"SHT_NOTE"
	.sectionflags	@"SHF_NOTE_NV_CUINFO"
        /*0018*/ 	.short	0x0002
        /*001a*/ 	.short	0x0064
        /*001c*/ 	.short	0x0082
	.zero		2


//--------------------- .nv.info                  --------------------------
	.section	.nv.info,"",@"SHT_CUDA_INFO"
	.align	4


	//----- nvinfo : EIATTR_REGCOUNT
	.align		4
        /*0000*/ 	.byte	0x04, 0x2f
        /*0002*/ 	.short	(.L_1 - .L_0)
	.align		4
.L_0:
        /*0004*/ 	.word	index@(_Z6newdt0PdPKdS_S_)
        /*0008*/ 	.word	0x00000010


	//----- nvinfo : EIATTR_FRAME_SIZE
	.align		4
.L_1:
        /*000c*/ 	.byte	0x04, 0x11
        /*000e*/ 	.short	(.L_3 - .L_2)
	.align		4
.L_2:
        /*0010*/ 	.word	index@(_Z6newdt0PdPKdS_S_)
        /*0014*/ 	.word	0x00000000


	//----- nvinfo : EIATTR_REGCOUNT
	.align		4
.L_3:
        /*0018*/ 	.byte	0x04, 0x2f
        /*001a*/ 	.short	(.L_5 - .L_4)
	.align		4
.L_4:
        /*001c*/ 	.word	index@(_Z5newdtPdPKdS_S_dddii)
        /*0020*/ 	.word	0x0000001c


	//----- nvinfo : EIATTR_FRAME_SIZE
	.align		4
.L_5:
        /*0024*/ 	.byte	0x04, 0x11
        /*0026*/ 	.short	(.L_7 - .L_6)
	.align		4
.L_6:
        /*0028*/ 	.word	index@(_Z5newdtPdPKdS_S_dddii)
        /*002c*/ 	.word	0x00000000


	//----- nvinfo : EIATTR_REGCOUNT
	.align		4
.L_7:
        /*0030*/ 	.byte	0x04, 0x2f
        /*0032*/ 	.short	(.L_9 - .L_8)
	.align		4
.L_8:
        /*0034*/ 	.word	index@(_Z7theta30PdPKdS1_i)
        /*0038*/ 	.word	0x00000020


	//----- nvinfo : EIATTR_FRAME_SIZE
	.align		4
.L_9:
        /*003c*/ 	.byte	0x04, 0x11
        /*003e*/ 	.short	(.L_11 - .L_10)
	.align		4
.L_10:
        /*0040*/ 	.word	index@(_Z7theta30PdPKdS1_i)
        /*0044*/ 	.word	0x00000000


	//----- nvinfo : EIATTR_REGCOUNT
	.align		4
.L_11:
        /*0048*/ 	.byte	0x04, 0x2f
        /*004a*/ 	.short	(.L_13 - .L_12)
	.align		4
.L_12:
        /*004c*/ 	.word	index@(_Z7theta31PdS_)
        /*0050*/ 	.word	0x0000001b


	//----- nvinfo : EIATTR_FRAME_SIZE
	.align		4
.L_13:
        /*0054*/ 	.byte	0x04, 0x11
        /*0056*/ 	.short	(.L_15 - .L_14)
	.align		4
.L_14:
        /*0058*/ 	.word	index@(_Z7theta31PdS_)
        /*005c*/ 	.word	0x00000000


	//----- nvinfo : EIATTR_REGCOUNT
	.align		4
.L_15:
        /*0060*/ 	.byte	0x04, 0x2f
        /*0062*/ 	.short	(.L_17 - .L_16)
	.align		4
.L_16:
        /*0064*/ 	.word	index@(_Z7theta32PdS_)
        /*0068*/ 	.word	0x0000001c


	//----- nvinfo : EIATTR_FRAME_SIZE
	.align		4
.L_17:
        /*006c*/ 	.byte	0x04, 0x11
        /*006e*/ 	.short	(.L_19 - .L_18)
	.align		4
.L_18:
        /*0070*/ 	.word	index@(_Z7theta32PdS_)
        /*0074*/ 	.word	0x00000000


	//----- nvinfo : EIATTR_MIN_STACK_SIZE
	.align		4
.L_19:
        /*0078*/ 	.byte	0x04, 0x12
        /*007a*/ 	.short	(.L_21 - .L_20)
	.align		4
.L_20:
        /*007c*/ 	.word	index@(_Z7theta32PdS_)
        /*0080*/ 	.word	0x00000000


	//----- nvinfo : EIATTR_MIN_STACK_SIZE
	.align		4
.L_21:
        /*0084*/ 	.byte	0x04, 0x12
        /*0086*/ 	.short	(.L_23 - .L_22)
	.align		4
.L_22:
        /*0088*/ 	.word	index@(_Z7theta31PdS_)
        /*008c*/ 	.word	0x00000000


	//----- nvinfo : EIATTR_MIN_STACK_SIZE
	.align		4
.L_23:
        /*0090*/ 	.byte	0x04, 0x12
        /*0092*/ 	.short	(.L_25 - .L_24)
	.align		4
.L_24:
        /*0094*/ 	.word	index@(_Z7theta30PdPKdS1_i)
        /*0098*/ 	.word	0x00000000


	//----- nvinfo : EIATTR_MIN_STACK_SIZE
	.align		4
.L_25:
        /*009c*/ 	.byte	0x04, 0x12
        /*009e*/ 	.short	(.L_27 - .L_26)
	.align		4
.L_26:
        /*00a0*/ 	.word	index@(_Z5newdtPdPKdS_S_dddii)
        /*00a4*/ 	.word	0x00000000


	//----- nvinfo : EIATTR_MIN_STACK_SIZE
	.align		4
.L_27:
        /*00a8*/ 	.byte	0x04, 0x12
        /*00aa*/ 	.short	(.L_29 - .L_28)
	.align		4
.L_28:
        /*00ac*/ 	.word	index@(_Z6newdt0PdPKdS_S_)
        /*00b0*/ 	.word	0x00000000
.L_29:


//--------------------- .nv.compat                --------------------------
	.section	.nv.compat,"",@"SHT_CUDA_COMPAT_INFO"
	.align	4
        /*0000*/ 	.byte	0x02, 0x09, 0x00, 0x00, 0x02, 0x02, 0x01, 0x00, 0x02, 0x05, 0x05, 0x00, 0x03, 0x07, 0x01, 0x01
        /*0010*/ 	.byte	0x02, 0x03, 0x00, 0x00, 0x02, 0x06, 0x01, 0x00, 0x04, 0x0b, 0x08, 0x00, 0x01, 0x00, 0x00, 0x00
        /*0020*/ 	.byte	0x00, 0x00, 0x00, 0x00


//--------------------- .nv.info._Z7theta32PdS_   --------------------------
	.section	.nv.info._Z7theta32PdS_,"",@"SHT_CUDA_INFO"
	.sectionflags	@""
	.align	4


	//----- nvinfo : EIATTR_CUDA_API_VERSION
	.align		4
        /*0000*/ 	.byte	0x04, 0x37
        /*0002*/ 	.short	(.L_31 - .L_30)
.L_30:
        /*0004*/ 	.word	0x00000082


	//----- nvinfo : EIATTR_KPARAM_INFO
	.align		4
.L_31:
        /*0008*/ 	.byte	0x04, 0x17
        /*000a*/ 	.short	(.L_33 - .L_32)
.L_32:
        /*000c*/ 	.word	0x00000000
        /*0010*/ 	.short	0x0001
        /*0012*/ 	.short	0x0008
        /*0014*/ 	.byte	0x00, 0xf5, 0x21, 0x00


	//----- nvinfo : EIATTR_KPARAM_INFO
	.align		4
.L_33:
        /*0018*/ 	.byte	0x04, 0x17
        /*001a*/ 	.short	(.L_35 - .L_34)
.L_34:
        /*001c*/ 	.word	0x00000000
        /*0020*/ 	.short	0x0000
        /*0022*/ 	.short	0x0000
        /*0024*/ 	.byte	0x00, 0xf5, 0x21, 0x00


	//----- nvinfo : EIATTR_SPARSE_MMA_MASK
	.align		4
.L_35:
        /*0028*/ 	.byte	0x03, 0x50
        /*002a*/ 	.short	0x0000


	//----- nvinfo : EIATTR_MAXREG_COUNT
	.align		4
        /*002c*/ 	.byte	0x03, 0x1b
        /*002e*/ 	.short	0x00ff


	//----- nvinfo : EIATTR_NUM_BARRIERS
	.align		4
        /*0030*/ 	.byte	0x02, 0x4c
        /*0032*/ 	.byte	0x01
	.zero		1


	//----- nvinfo : EIATTR_MERCURY_ISA_VERSION
	.align		4
        /*0034*/ 	.byte	0x03, 0x5f
        /*0036*/ 	.short	0x0101


	//----- nvinfo : EIATTR_VRC_CTA_INIT_COUNT
	.align		4
        /*0038*/ 	.byte	0x02, 0x4a
	.zero		1
	.zero		1


	//----- nvinfo : EIATTR_EXIT_INSTR_OFFSETS
	.align		4
        /*003c*/ 	.byte	0x04, 0x1c
        /*003e*/ 	.short	(.L_37 - .L_36)


	//   ....[0]....
.L_36:
        /*0040*/ 	.word	0x00000430


	//   ....[1]....
        /*0044*/ 	.word	0x00000560


	//----- nvinfo : EIATTR_CRS_STACK_SIZE
	.align		4
.L_37:
        /*0048*/ 	.byte	0x04, 0x1e
        /*004a*/ 	.short	(.L_39 - .L_38)
.L_38:
        /*004c*/ 	.word	0x00000000


	//----- nvinfo : EIATTR_CBANK_PARAM_SIZE
	.align		4
.L_39:
        /*0050*/ 	.byte	0x03, 0x19
        /*0052*/ 	.short	0x0010


	//----- nvinfo : EIATTR_PARAM_CBANK
	.align		4
        /*0054*/ 	.byte	0x04, 0x0a
        /*0056*/ 	.short	(.L_41 - .L_40)
	.align		4
.L_40:
        /*0058*/ 	.word	index@(.nv.constant0._Z7theta32PdS_)
        /*005c*/ 	.short	0x0380
        /*005e*/ 	.short	0x0010


	//----- nvinfo : EIATTR_SW_WAR
	.align		4
.L_41:
        /*0060*/ 	.byte	0x04, 0x36
        /*0062*/ 	.short	(.L_43 - .L_42)
.L_42:
        /*0064*/ 	.word	0x00000008
.L_43:


//--------------------- .nv.info._Z7theta31PdS_   --------------------------
	.section	.nv.info._Z7theta31PdS_,"",@"SHT_CUDA_INFO"
	.sectionflags	@""
	.align	4


	//----- nvinfo : EIATTR_CUDA_API_VERSION
	.align		4
        /*0000*/ 	.byte	0x04, 0x37
        /*0002*/ 	.short	(.L_45 - .L_44)
.L_44:
        /*0004*/ 	.word	0x00000082


	//----- nvinfo : EIATTR_KPARAM_INFO
	.align		4
.L_45:
        /*0008*/ 	.byte	0x04, 0x17
        /*000a*/ 	.short	(.L_47 - .L_46)
.L_46:
        /*000c*/ 	.word	0x00000000
        /*0010*/ 	.short	0x0001
        /*0012*/ 	.short	0x0008
        /*0014*/ 	.byte	0x00, 0xf5, 0x21, 0x00


	//----- nvinfo : EIATTR_KPARAM_INFO
	.align		4
.L_47:
        /*0018*/ 	.byte	0x04, 0x17
        /*001a*/ 	.short	(.L_49 - .L_48)
.L_48:
        /*001c*/ 	.word	0x00000000
        /*0020*/ 	.short	0x0000
        /*0022*/ 	.short	0x0000
        /*0024*/ 	.byte	0x00, 0xf5, 0x21, 0x00


	//----- nvinfo : EIATTR_SPARSE_MMA_MASK
	.align		4
.L_49:
        /*0028*/ 	.byte	0x03, 0x50
        /*002a*/ 	.short	0x0000


	//----- nvinfo : EIATTR_MAXREG_COUNT
	.align		4
        /*002c*/ 	.byte	0x03, 0x1b
        /*002e*/ 	.short	0x00ff


	//----- nvinfo : EIATTR_NUM_BARRIERS
	.align		4
        /*0030*/ 	.byte	0x02, 0x4c
        /*0032*/ 	.byte	0x01
	.zero		1


	//----- nvinfo : EIATTR_MERCURY_ISA_VERSION
	.align		4
        /*0034*/ 	.byte	0x03, 0x5f
        /*0036*/ 	.short	0x0101


	//----- nvinfo : EIATTR_VRC_CTA_INIT_COUNT
	.align		4
        /*0038*/ 	.byte	0x02, 0x4a
	.zero		1
	.zero		1


	//----- nvinfo : EIATTR_EXIT_INSTR_OFFSETS
	.align		4
        /*003c*/ 	.byte	0x04, 0x1c
        /*003e*/ 	.short	(.L_51 - .L_50)


	//   ....[0]....
.L_50:
        /*0040*/ 	.word	0x000004a0


	//   ....[1]....
        /*0044*/ 	.word	0x00000660


	//----- nvinfo : EIATTR_CRS_STACK_SIZE
	.align		4
.L_51:
        /*0048*/ 	.byte	0x04, 0x1e
        /*004a*/ 	.short	(.L_53 - .L_52)
.L_52:
        /*004c*/ 	.word	0x00000000


	//----- nvinfo : EIATTR_CBANK_PARAM_SIZE
	.align		4
.L_53:
        /*0050*/ 	.byte	0x03, 0x19
        /*0052*/ 	.short	0x0010


	//----- nvinfo : EIATTR_PARAM_CBANK
	.align		4
        /*0054*/ 	.byte	0x04, 0x0a
        /*0056*/ 	.short	(.L_55 - .L_54)
	.align		4
.L_54:
        /*0058*/ 	.word	index@(.nv.constant0._Z7theta31PdS_)
        /*005c*/ 	.short	0x0380
        /*005e*/ 	.short	0x0010


	//----- nvinfo : EIATTR_SW_WAR
	.align		4
.L_55:
        /*0060*/ 	.byte	0x04, 0x36
        /*0062*/ 	.short	(.L_57 - .L_56)
.L_56:
        /*0064*/ 	.word	0x00000008
.L_57:


//--------------------- .nv.info._Z7theta30PdPKdS1_i --------------------------
	.section	.nv.info._Z7theta30PdPKdS1_i,"",@"SHT_CUDA_INFO"
	.sectionflags	@""
	.align	4


	//----- nvinfo : EIATTR_CUDA_API_VERSION
	.align		4
        /*0000*/ 	.byte	0x04, 0x37
        /*0002*/ 	.short	(.L_59 - .L_58)
.L_58:
        /*0004*/ 	.word	0x00000082


	//----- nvinfo : EIATTR_KPARAM_INFO
	.align		4
.L_59:
        /*0008*/ 	.byte	0x04, 0x17
        /*000a*/ 	.short	(.L_61 - .L_60)
.L_60:
        /*000c*/ 	.word	0x00000000
        /*0010*/ 	.short	0x0003
        /*0012*/ 	.short	0x0018
        /*0014*/ 	.byte	0x00, 0xf0, 0x11, 0x00


	//----- nvinfo : EIATTR_KPARAM_INFO
	.align		4
.L_61:
        /*0018*/ 	.byte	0x04, 0x17
        /*001a*/ 	.short	(.L_63 - .L_62)
.L_62:
        /*001c*/ 	.word	0x00000000
        /*0020*/ 	.short	0x0002
        /*0022*/ 	.short	0x0010
        /*0024*/ 	.byte	0x00, 0xf5, 0x21, 0x00


	//----- nvinfo : EIATTR_KPARAM_INFO
	.align		4
.L_63:
        /*0028*/ 	.byte	0x04, 0x17
        /*002a*/ 	.short	(.L_65 - .L_64)
.L_64:
        /*002c*/ 	.word	0x00000000
        /*0030*/ 	.short	0x0001
        /*0032*/ 	.short	0x0008
        /*0034*/ 	.byte	0x00, 0xf5, 0x21, 0x00


	//----- nvinfo : EIATTR_KPARAM_INFO
	.align		4
.L_65:
        /*0038*/ 	.byte	0x04, 0x17
        /*003a*/ 	.short	(.L_67 - .L_66)
.L_66:
        /*003c*/ 	.word	0x00000000
        /*0040*/ 	.short	0x0000
        /*0042*/ 	.short	0x0000
        /*0044*/ 	.byte	0x00, 0xf5, 0x21, 0x00


	//----- nvinfo : EIATTR_SPARSE_MMA_MASK
	.align		4
.L_67:
        /*0048*/ 	.byte	0x03, 0x50
        /*004a*/ 	.short	0x0000


	//----- nvinfo : EIATTR_MAXREG_COUNT
	.align		4
        /*004c*/ 	.byte	0x03, 0x1b
        /*004e*/ 	.short	0x00ff


	//----- nvinfo : EIATTR_NUM_BARRIERS
	.align		4
        /*0050*/ 	.byte	0x02, 0x4c
        /*0052*/ 	.byte	0x01
	.zero		1


	//----- nvinfo : EIATTR_MERCURY_ISA_VERSION
	.align		4
        /*0054*/ 	.byte	0x03, 0x5f
        /*0056*/ 	.short	0x0101


	//----- nvinfo : EIATTR_VRC_CTA_INIT_COUNT
	.align		4
        /*0058*/ 	.byte	0x02, 0x4a
	.zero		1
	.zero		1


	//----- nvinfo : EIATTR_EXIT_INSTR_OFFSETS
	.align		4
        /*005c*/ 	.byte	0x04, 0x1c
        /*005e*/ 	.short	(.L_69 - .L_68)


	//   ....[0]....
.L_68:
        /*0060*/ 	.word	0x000004e0


	//   ....[1]....
        /*0064*/ 	.word	0x000006b0


	//----- nvinfo : EIATTR_CRS_STACK_SIZE
	.align		4
.L_69:
        /*0068*/ 	.byte	0x04, 0x1e
        /*006a*/ 	.short	(.L_71 - .L_70)
.L_70:
        /*006c*/ 	.word	0x00000000


	//----- nvinfo : EIATTR_CBANK_PARAM_SIZE
	.align		4
.L_71:
        /*0070*/ 	.byte	0x03, 0x19
        /*0072*/ 	.short	0x001c


	//----- nvinfo : EIATTR_PARAM_CBANK
	.align		4
        /*0074*/ 	.byte	0x04, 0x0a
        /*0076*/ 	.short	(.L_73 - .L_72)
	.align		4
.L_72:
        /*0078*/ 	.word	index@(.nv.constant0._Z7theta30PdPKdS1_i)
        /*007c*/ 	.short	0x0380
        /*007e*/ 	.short	0x001c


	//----- nvinfo : EIATTR_SW_WAR
	.align		4
.L_73:
        /*0080*/ 	.byte	0x04, 0x36
        /*0082*/ 	.short	(.L_75 - .L_74)
.L_74:
        /*0084*/ 	.word	0x00000008
.L_75:


//--------------------- .nv.info._Z5newdtPdPKdS_S_dddii --------------------------
	.section	.nv.info._Z5newdtPdPKdS_S_dddii,"",@"SHT_CUDA_INFO"
	.sectionflags	@""
	.align	4


	//----- nvinfo : EIATTR_CUDA_API_VERSION
	.align		4
        /*0000*/ 	.byte	0x04, 0x37
        /*0002*/ 	.short	(.L_77 - .L_76)
.L_76:
        /*0004*/ 	.word	0x00000082


	//----- nvinfo : EIATTR_KPARAM_INFO
	.align		4
.L_77:
        /*0008*/ 	.byte	0x04, 0x17
        /*000a*/ 	.short	(.L_79 - .L_78)
.L_78:
        /*000c*/ 	.word	0x00000000
        /*0010*/ 	.short	0x0008
        /*0012*/ 	.short	0x003c
        /*0014*/ 	.byte	0x00, 0xf0, 0x11, 0x00


	//----- nvinfo : EIATTR_KPARAM_INFO
	.align		4
.L_79:
        /*0018*/ 	.byte	0x04, 0x17
        /*001a*/ 	.short	(.L_81 - .L_80)
.L_80:
        /*001c*/ 	.word	0x00000000
        /*0020*/ 	.short	0x0007
        /*0022*/ 	.short	0x0038
        /*0024*/ 	.byte	0x00, 0xf0, 0x11, 0x00


	//----- nvinfo : EIATTR_KPARAM_INFO
	.align		4
.L_81:
        /*0028*/ 	.byte	0x04, 0x17
        /*002a*/ 	.short	(.L_83 - .L_82)
.L_82:
        /*002c*/ 	.word	0x00000000
        /*0030*/ 	.short	0x0006
        /*0032*/ 	.short	0x0030
        /*0034*/ 	.byte	0x00, 0xf0, 0x21, 0x00


	//----- nvinfo : EIATTR_KPARAM_INFO
	.align		4
.L_83:
        /*0038*/ 	.byte	0x04, 0x17
        /*003a*/ 	.short	(.L_85 - .L_84)
.L_84:
        /*003c*/ 	.word	0x00000000
        /*0040*/ 	.short	0x0005
        /*0042*/ 	.short	0x0028
        /*0044*/ 	.byte	0x00, 0xf0, 0x21, 0x00


	//----- nvinfo : EIATTR_KPARAM_INFO
	.align		4
.L_85:
        /*0048*/ 	.byte	0x04, 0x17
        /*004a*/ 	.short	(.L_87 - .L_86)
.L_86:
        /*004c*/ 	.word	0x00000000
        /*0050*/ 	.short	0x0004
        /*0052*/ 	.short	0x0020
        /*0054*/ 	.byte	0x00, 0xf0, 0x21, 0x00


	//----- nvinfo : EIATTR_KPARAM_INFO
	.align		4
.L_87:
        /*0058*/ 	.byte	0x04, 0x17
        /*005a*/ 	.short	(.L_89 - .L_88)
.L_88:
        /*005c*/ 	.word	0x00000000
        /*0060*/ 	.short	0x0003
        /*0062*/ 	.short	0x0018
        /*0064*/ 	.byte	0x00, 0xf5, 0x21, 0x00


	//----- nvinfo : EIATTR_KPARAM_INFO
	.align		4
.L_89:
        /*0068*/ 	.byte	0x04, 0x17
        /*006a*/ 	.short	(.L_91 - .L_90)
.L_90:
        /*006c*/ 	.word	0x00000000
        /*0070*/ 	.short	0x0002
        /*0072*/ 	.short	0x0010
        /*0074*/ 	.byte	0x00, 0xf5, 0x21, 0x00


	//----- nvinfo : EIATTR_KPARAM_INFO
	.align		4
.L_91:
        /*0078*/ 	.byte	0x04, 0x17
        /*007a*/ 	.short	(.L_93 - .L_92)
.L_92:
        /*007c*/ 	.word	0x00000000
        /*0080*/ 	.short	0x0001
        /*0082*/ 	.short	0x0008
        /*0084*/ 	.byte	0x00, 0xf5, 0x21, 0x00


	//----- nvinfo : EIATTR_KPARAM_INFO
	.align		4
.L_93:
        /*0088*/ 	.byte	0x04, 0x17
        /*008a*/ 	.short	(.L_95 - .L_94)
.L_94:
        /*008c*/ 	.word	0x00000000
        /*0090*/ 	.short	0x0000
        /*0092*/ 	.short	0x0000
        /*0094*/ 	.byte	0x00, 0xf5, 0x21, 0x00


	//----- nvinfo : EIATTR_SPARSE_MMA_MASK
	.align		4
.L_95:
        /*0098*/ 	.byte	0x03, 0x50
        /*009a*/ 	.short	0x0000


	//----- nvinfo : EIATTR_MAXREG_COUNT
	.align		4
        /*009c*/ 	.byte	0x03, 0x1b
        /*009e*/ 	.short	0x00ff


	//----- nvinfo : EIATTR_MERCURY_ISA_VERSION
	.align		4
        /*00a0*/ 	.byte	0x03, 0x5f
        /*00a2*/ 	.short	0x0101


	//----- nvinfo : EIATTR_VRC_CTA_INIT_COUNT
	.align		4
        /*00a4*/ 	.byte	0x02, 0x4a
	.zero		1
	.zero		1


	//----- nvinfo : EIATTR_EXIT_INSTR_OFFSETS
	.align		4
        /*00a8*/ 	.byte	0x04, 0x1c
        /*00aa*/ 	.short	(.L_97 - .L_96)


	//   ....[0]....
.L_96:
        /*00ac*/ 	.word	0x00000320


	//----- nvinfo : EIATTR_CBANK_PARAM_SIZE
	.align		4
.L_97:
        /*00b0*/ 	.byte	0x03, 0x19
        /*00b2*/ 	.short	0x0040


	//----- nvinfo : EIATTR_PARAM_CBANK
	.align		4
        /*00b4*/ 	.byte	0x04, 0x0a
        /*00b6*/ 	.short	(.L_99 - .L_98)
	.align		4
.L_98:
        /*00b8*/ 	.word	index@(.nv.constant0._Z5newdtPdPKdS_S_dddii)
        /*00bc*/ 	.short	0x0380
        /*00be*/ 	.short	0x0040


	//----- nvinfo : EIATTR_SW_WAR
	.align		4
.L_99:
        /*00c0*/ 	.byte	0x04, 0x36
        /*00c2*/ 	.short	(.L_101 - .L_100)
.L_100:
        /*00c4*/ 	.word	0x00000008
.L_101:


//--------------------- .nv.info._Z6newdt0PdPKdS_S_ --------------------------
	.section	.nv.info._Z6newdt0PdPKdS_S_,"",@"SHT_CUDA_INFO"
	.sectionflags	@""
	.align	4


	//----- nvinfo : EIATTR_CUDA_API_VERSION
	.align		4
        /*0000*/ 	.byte	0x04, 0x37
        /*0002*/ 	.short	(.L_103 - .L_102)
.L_102:
        /*0004*/ 	.word	0x00000082


	//----- nvinfo : EIATTR_KPARAM_INFO
	.align		4
.L_103:
        /*0008*/ 	.byte	0x04, 0x17
        /*000a*/ 	.short	(.L_105 - .L_104)
.L_104:
        /*000c*/ 	.word	0x00000000
        /*0010*/ 	.short	0x0003
        /*0012*/ 	.short	0x0018
        /*0014*/ 	.byte	0x00, 0xf5, 0x21, 0x00


	//----- nvinfo : EIATTR_KPARAM_INFO
	.align		4
.L_105:
        /*0018*/ 	.byte	0x04, 0x17
        /*001a*/ 	.short	(.L_107 - .L_106)
.L_106:
        /*001c*/ 	.word	0x00000000
        /*0020*/ 	.short	0x0002
        /*0022*/ 	.short	0x0010
        /*0024*/ 	.byte	0x00, 0xf5, 0x21, 0x00


	//----- nvinfo : EIATTR_KPARAM_INFO
	.align		4
.L_107:
        /*0028*/ 	.byte	0x04, 0x17
        /*002a*/ 	.short	(.L_109 - .L_108)
.L_108:
        /*002c*/ 	.word	0x00000000
        /*0030*/ 	.short	0x0001
        /*0032*/ 	.short	0x0008
        /*0034*/ 	.byte	0x00, 0xf5, 0x21, 0x00


	//----- nvinfo : EIATTR_KPARAM_INFO
	.align		4
.L_109:
        /*0038*/ 	.byte	0x04, 0x17
        /*003a*/ 	.short	(.L_111 - .L_110)
.L_110:
        /*003c*/ 	.word	0x00000000
        /*0040*/ 	.short	0x0000
        /*0042*/ 	.short	0x0000
        /*0044*/ 	.byte	0x00, 0xf5, 0x21, 0x00


	//----- nvinfo : EIATTR_SPARSE_MMA_MASK
	.align		4
.L_111:
        /*0048*/ 	.byte	0x03, 0x50
        /*004a*/ 	.short	0x0000


	//----- nvinfo : EIATTR_MAXREG_COUNT
	.align		4
        /*004c*/ 	.byte	0x03, 0x1b
        /*004e*/ 	.short	0x00ff


	//----- nvinfo : EIATTR_MERCURY_ISA_VERSION
	.align		4
        /*0050*/ 	.byte	0x03, 0x5f
        /*0052*/ 	.short	0x0101


	//----- nvinfo : EIATTR_VRC_CTA_INIT_COUNT
	.align		4
        /*0054*/ 	.byte	0x02, 0x4a
	.zero		1
	.zero		1


	//----- nvinfo : EIATTR_EXIT_INSTR_OFFSETS
	.align		4
        /*0058*/ 	.byte	0x04, 0x1c
        /*005a*/ 	.short	(.L_113 - .L_112)


	//   ....[0]....
.L_112:
        /*005c*/ 	.word	0x00000180


	//----- nvinfo : EIATTR_CBANK_PARAM_SIZE
	.align		4
.L_113:
        /*0060*/ 	.byte	0x03, 0x19
        /*0062*/ 	.short	0x0020


	//----- nvinfo : EIATTR_PARAM_CBANK
	.align		4
        /*0064*/ 	.byte	0x04, 0x0a
        /*0066*/ 	.short	(.L_115 - .L_114)
	.align		4
.L_114:
        /*0068*/ 	.word	index@(.nv.constant0._Z6newdt0PdPKdS_S_)
        /*006c*/ 	.short	0x0380
        /*006e*/ 	.short	0x0020


	//----- nvinfo : EIATTR_SW_WAR
	.align		4
.L_115:
        /*0070*/ 	.byte	0x04, 0x36
        /*0072*/ 	.short	(.L_117 - .L_116)
.L_116:
        /*0074*/ 	.word	0x00000008
.L_117:


//--------------------- .nv.callgraph             --------------------------
	.section	.nv.callgraph,"",@"SHT_CUDA_CALLGRAPH"
	.align	4
	.sectionentsize	8
	.align		4
        /*0000*/ 	.word	0x00000000
	.align		4
        /*0004*/ 	.word	0xffffffff
	.align		4
        /*0008*/ 	.word	0x00000000
	.align		4
        /*000c*/ 	.word	0xfffffffe
	.align		4
        /*0010*/ 	.word	0x00000000
	.align		4
        /*0014*/ 	.word	0xfffffffd
	.align		4
        /*0018*/ 	.word	0x00000000
	.align		4
        /*001c*/ 	.word	0xfffffffc


//--------------------- .text._Z7theta32PdS_      --------------------------
	.section	.text._Z7theta32PdS_,"ax",@progbits
	.align	128
        .global         _Z7theta32PdS_
        .type           _Z7theta32PdS_,@function
        .size           _Z7theta32PdS_,(.L_x_17 - _Z7theta32PdS_)
        .other          _Z7theta32PdS_,@"STO_CUDA_ENTRY STV_DEFAULT"
_Z7theta32PdS_:
.text._Z7theta32PdS_:
[----:B------:R-:W-:Y:S01]  /*0000*/  LDC R1, c[0x0][0x37c] ;  /* 0x0000df00ff017b82 */ /* 0x000fe20000000800 */
[----:B------:R-:W0:Y:S07]  /*0010*/  S2R R0, SR_TID.X ;  /* 0x0000000000007919 */ /* 0x000e2e0000002100 */
[----:B------:R-:W0:Y:S01]  /*0020*/  LDC.64 R2, c[0x0][0x388] ;  /* 0x0000e200ff027b82 */ /* 0x000e220000000a00 */
[----:B------:R-:W1:Y:S07]  /*0030*/  LDCU.64 UR6, c[0x0][0x358] ;  /* 0x00006b00ff0677ac */ /* 0x000e6e0008000a00 */
[----:B------:R-:W2:Y:S01]  /*0040*/  LDC R6, c[0x0][0x360] ;  /* 0x0000d800ff067b82 */ /* 0x000ea20000000800 */
[----:B0-----:R-:W-:-:S04]  /*0050*/  IMAD.WIDE.U32 R2, R0, 0x8, R2 ;  /* 0x0000000800027825 */ /* 0x001fc800078e0002 */
[C---:B--2---:R-:W-:Y:S02]  /*0060*/  IMAD.WIDE R4, R6.reuse, 0x8, R2 ;  /* 0x0000000806047825 */ /* 0x044fe400078e0202 */
[----:B-1----:R-:W2:Y:S02]  /*0070*/  LDG.E.64 R2, desc[UR6][R2.64] ;  /* 0x0000000602027981 */ /* 0x002ea4000c1e1b00 */
[C---:B------:R-:W-:Y:S02]  /*0080*/  IMAD.WIDE R14, R6.reuse, 0x8, R4 ;  /* 0x00000008060e7825 */ /* 0x040fe400078e0204 */
[----:B------:R-:W3:Y:S02]  /*0090*/  LDG.E.64 R4, desc[UR6][R4.64] ;  /* 0x0000000604047981 */ /* 0x000ee4000c1e1b00 */
[C---:B------:R-:W-:Y:S02]  /*00a0*/  IMAD.WIDE R16, R6.reuse, 0x8, R14 ;  /* 0x0000000806107825 */ /* 0x040fe400078e020e */
[----:B------:R-:W4:Y:S02]  /*00b0*/  LDG.E.64 R14, desc[UR6][R14.64] ;  /* 0x000000060e0e7981 */ /* 0x000f24000c1e1b00 */
[----:B------:R-:W-:-:S02]  /*00c0*/  IMAD.WIDE R18, R6, 0x8, R16 ;  /* 0x0000000806127825 */ /* 0x000fc400078e0210 */
[----:B------:R-:W5:Y:S04]  /*00d0*/  LDG.E.64 R16, desc[UR6][R16.64] ;  /* 0x0000000610107981 */ /* 0x000f68000c1e1b00 */
[----:B------:R-:W5:Y:S01]  /*00e0*/  LDG.E.64 R18, desc[UR6][R18.64] ;  /* 0x0000000612127981 */ /* 0x000f62000c1e1b00 */
[----:B------:R-:W0:Y:S01]  /*00f0*/  S2UR UR5, SR_CgaCtaId ;  /* 0x00000000000579c3 */ /* 0x000e220000008800 */
[----:B------:R-:W-:Y:S01]  /*0100*/  UMOV UR4, 0x400 ;  /* 0x0000040000047882 */ /* 0x000fe20000000000 */
[----:B------:R-:W-:Y:S01]  /*0110*/  ISETP.GE.U32.AND P0, PT, R6, 0x2, PT ;  /* 0x000000020600780c */ /* 0x000fe20003f06070 */
[----:B0-----:R-:W-:-:S06]  /*0120*/  ULEA UR4, UR5, UR4, 0x18 ;  /* 0x0000000405047291 */ /* 0x001fcc000f8ec0ff */
[----:B------:R-:W-:-:S05]  /*0130*/  LEA R7, R0, UR4, 0x3 ;  /* 0x0000000400077c11 */ /* 0x000fca000f8e18ff */
[----:B------:R-:W-:-:S04]  /*0140*/  IMAD R9, R6, 0x8, R7 ;  /* 0x0000000806097824 */ /* 0x000fc800078e0207 */
[----:B------:R-:W-:-:S05]  /*0150*/  IMAD R11, R6, 0x8, R9 ;  /* 0x00000008060b7824 */ /* 0x000fca00078e0209 */
[----:B------:R-:W-:-:S05]  /*0160*/  LEA R13, R6, R11, 0x3 ;  /* 0x0000000b060d7211 */ /* 0x000fca00078e18ff */
[----:B------:R-:W-:Y:S01]  /*0170*/  IMAD R8, R6, 0x8, R13 ;  /* 0x0000000806087824 */ /* 0x000fe200078e020d */
[----:B--2---:R0:W-:Y:S04]  /*0180*/  STS.64 [R7], R2 ;  /* 0x0000000207007388 */ /* 0x0041e80000000a00 */
[----:B---3--:R0:W-:Y:S04]  /*0190*/  STS.64 [R9], R4 ;  /* 0x0000000409007388 */ /* 0x0081e80000000a00 */
[----:B----4-:R0:W-:Y:S04]  /*01a0*/  STS.64 [R11], R14 ;  /* 0x0000000e0b007388 */ /* 0x0101e80000000a00 */
[----:B-----5:R0:W-:Y:S04]  /*01b0*/  STS.64 [R13], R16 ;  /* 0x000000100d007388 */ /* 0x0201e80000000a00 */
[----:B------:R0:W-:Y:S01]  /*01c0*/  STS.64 [R8], R18 ;  /* 0x0000001208007388 */ /* 0x0001e20000000a00 */
[----:B------:R-:W-:Y:S06]  /*01d0*/  BAR.SYNC.DEFER_BLOCKING 0x0 ;  /* 0x0000000000007b1d */ /* 0x000fec0000010000 */
[----:B------:R-:W-:Y:S05]  /*01e0*/  @!P0 BRA `(.L_x_0) ;  /* 0x00000000008c8947 */ /* 0x000fea0003800000 */
[----:B0-----:R-:W-:-:S07]  /*01f0*/  MOV R2, R6 ;  /* 0x0000000600027202 */ /* 0x001fce0000000f00 */
.L_x_3:
[----:B------:R-:W-:Y:S01]  /*0200*/  SHF.R.U32.HI R3, RZ, 0x1, R2 ;  /* 0x00000001ff037819 */ /* 0x000fe20000011602 */
[----:B------:R-:W-:Y:S03]  /*0210*/  BSSY.RECONVERGENT B0, `(.L_x_1) ;  /* 0x000001c000007945 */ /* 0x000fe60003800200 */
[----:B------:R-:W-:-:S13]  /*0220*/  ISETP.GE.U32.AND P0, PT, R0, R3, PT ;  /* 0x000000030000720c */ /* 0x000fda0003f06070 */
[----:B0-----:R-:W-:Y:S05]  /*0230*/  @P0 BRA `(.L_x_2) ;  /* 0x0000000000640947 */ /* 0x001fea0003800000 */
[----:B------:R-:W-:Y:S01]  /*0240*/  IMAD R21, R3, 0x8, R7 ;  /* 0x0000000803157824 */ /* 0x000fe200078e0207 */
[----:B------:R-:W-:Y:S04]  /*0250*/  LDS.64 R14, [R7] ;  /* 0x00000000070e7984 */ /* 0x000fe80000000a00 */
[----:B------:R0:W1:Y:S01]  /*0260*/  LDS.64 R4, [R21] ;  /* 0x0000000015047984 */ /* 0x0000620000000a00 */
[----:B------:R-:W-:-:S05]  /*0270*/  LEA R23, R6, R21, 0x3 ;  /* 0x0000001506177211 */ /* 0x000fca00078e18ff */
[----:B------:R-:W-:-:S05]  /*0280*/  IMAD R25, R6, 0x8, R23 ;  /* 0x0000000806197824 */ /* 0x000fca00078e0217 */
[----:B0-----:R-:W-:-:S05]  /*0290*/  LEA R21, R6, R25, 0x3 ;  /* 0x0000001906157211 */ /* 0x001fca00078e18ff */
[----:B------:R-:W-:Y:S01]  /*02a0*/  IMAD R10, R6, 0x8, R21 ;  /* 0x00000008060a7824 */ /* 0x000fe200078e0215 */
[----:B-1----:R-:W-:-:S07]  /*02b0*/  DADD R4, R4, R14 ;  /* 0x0000000004047229 */ /* 0x002fce000000000e */
[----:B------:R-:W-:Y:S04]  /*02c0*/  STS.64 [R7], R4 ;  /* 0x0000000407007388 */ /* 0x000fe80000000a00 */
[----:B------:R-:W-:Y:S04]  /*02d0*/  LDS.64 R14, [R23] ;  /* 0x00000000170e7984 */ /* 0x000fe80000000a00 */
[----:B------:R-:W0:Y:S02]  /*02e0*/  LDS.64 R16, [R9] ;  /* 0x0000000009107984 */ /* 0x000e240000000a00 */
[----:B0-----:R-:W-:-:S07]  /*02f0*/  DADD R14, R14, R16 ;  /* 0x000000000e0e7229 */ /* 0x001fce0000000010 */
        /* <DEDUP_REMOVED lines=12> */
[----:B------:R0:W-:Y:S04]  /*03c0*/  STS.64 [R8], R14 ;  /* 0x0000000e08007388 */ /* 0x0001e80000000a00 */
.L_x_2:
[----:B------:R-:W-:Y:S05]  /*03d0*/  BSYNC.RECONVERGENT B0 ;  /* 0x0000000000007941 */ /* 0x000fea0003800200 */
.L_x_1:
[----:B------:R-:W-:Y:S01]  /*03e0*/  BAR.SYNC.DEFER_BLOCKING 0x0 ;  /* 0x0000000000007b1d */ /* 0x000fe20000010000 */
[----:B------:R-:W-:Y:S02]  /*03f0*/  ISETP.GT.U32.AND P0, PT, R2, 0x3, PT ;  /* 0x000000030200780c */ /* 0x000fe40003f04070 */
[----:B------:R-:W-:-:S11]  /*0400*/  MOV R2, R3 ;  /* 0x0000000300027202 */ /* 0x000fd60000000f00 */
[----:B------:R-:W-:Y:S05]  /*0410*/  @P0 BRA `(.L_x_3) ;  /* 0xfffffffc00780947 */ /* 0x000fea000383ffff */
.L_x_0:
[----:B------:R-:W-:-:S13]  /*0420*/  ISETP.NE.AND P0, PT, R0, RZ, PT ;  /* 0x000000ff0000720c */ /* 0x000fda0003f05270 */
[----:B------:R-:W-:Y:S05]  /*0430*/  @P0 EXIT ;  /* 0x000000000000094d */ /* 0x000fea0003800000 */
[----:B0-----:R-:W0:Y:S01]  /*0440*/  S2R R3, SR_CgaCtaId ;  /* 0x0000000000037919 */ /* 0x001e220000008800 */
[----:B------:R-:W-:Y:S01]  /*0450*/  MOV R0, 0x400 ;  /* 0x0000040000007802 */ /* 0x000fe20000000f00 */
[----:B------:R-:W1:Y:S03]  /*0460*/  LDC.64 R4, c[0x0][0x380] ;  /* 0x0000e000ff047b82 */ /* 0x000e660000000a00 */
[----:B0-----:R-:W-:-:S05]  /*0470*/  LEA R3, R3, R0, 0x18 ;  /* 0x0000000003037211 */ /* 0x001fca00078ec0ff */
[C---:B------:R-:W-:Y:S02]  /*0480*/  IMAD R7, R6.reuse, 0x8, R3 ;  /* 0x0000000806077824 */ /* 0x040fe400078e0203 */
[----:B------:R-:W1:Y:S03]  /*0490*/  LDS.64 R2, [R3] ;  /* 0x0000000003027984 */ /* 0x000e660000000a00 */
[----:B------:R-:W-:-:S05]  /*04a0*/  LEA R9, R6, R7, 0x3 ;  /* 0x0000000706097211 */ /* 0x000fca00078e18ff */
[C---:B------:R-:W-:Y:S02]  /*04b0*/  IMAD R11, R6.reuse, 0x8, R9 ;  /* 0x00000008060b7824 */ /* 0x040fe400078e0209 */
[----:B------:R-:W0:Y:S03]  /*04c0*/  LDS.64 R8, [R9] ;  /* 0x0000000009087984 */ /* 0x000e260000000a00 */
[----:B------:R-:W-:Y:S02]  /*04d0*/  LEA R12, R6, R11, 0x3 ;  /* 0x0000000b060c7211 */ /* 0x000fe400078e18ff */
[----:B------:R-:W2:Y:S04]  /*04e0*/  LDS.64 R6, [R7] ;  /* 0x0000000007067984 */ /* 0x000ea80000000a00 */
[----:B------:R-:W3:Y:S04]  /*04f0*/  LDS.64 R10, [R11] ;  /* 0x000000000b0a7984 */ /* 0x000ee80000000a00 */
[----:B------:R-:W4:Y:S04]  /*0500*/  LDS.64 R12, [R12] ;  /* 0x000000000c0c7984 */ /* 0x000f280000000a00 */
[----:B-1----:R-:W-:Y:S04]  /*0510*/  STG.E.64 desc[UR6][R4.64], R2 ;  /* 0x0000000204007986 */ /* 0x002fe8000c101b06 */
[----:B0-----:R-:W-:Y:S04]  /*0520*/  STG.E.64 desc[UR6][R4.64+0x10], R8 ;  /* 0x0000100804007986 */ /* 0x001fe8000c101b06 */
[----:B--2---:R-:W-:Y:S04]  /*0530*/  STG.E.64 desc[UR6][R4.64+0x8], R6 ;  /* 0x0000080604007986 */ /* 0x004fe8000c101b06 */
[----:B---3--:R-:W-:Y:S04]  /*0540*/  STG.E.64 desc[UR6][R4.64+0x18], R10 ;  /* 0x0000180a04007986 */ /* 0x008fe8000c101b06 */
[----:B----4-:R-:W-:Y:S01]  /*0550*/  STG.E.64 desc[UR6][R4.64+0x20], R12 ;  /* 0x0000200c04007986 */ /* 0x010fe2000c101b06 */
[----:B------:R-:W-:Y:S05]  /*0560*/  EXIT ;  /* 0x000000000000794d */ /* 0x000fea0003800000 */
.L_x_4:
[----:B------:R-:W-:-:S00]  /*0570*/  BRA `(.L_x_4) ;  /* 0xfffffffc00fc7947 */ /* 0x000fc0000383ffff */
[----:B------:R-:W-:-:S00]  /*0580*/  NOP ;  /* 0x0000000000007918 */ /* 0x000fc00000000000 */
[----:B------:R-:W-:-:S00]  /*0590*/  NOP ;  /* 0x0000000000007918 */ /* 0x000fc00000000000 */
[----:B------:R-:W-:-:S00]  /*05a0*/  NOP ;  /* 0x0000000000007918 */ /* 0x000fc00000000000 */
[----:B------:R-:W-:-:S00]  /*05b0*/  NOP ;  /* 0x0000000000007918 */ /* 0x000fc00000000000 */
[----:B------:R-:W-:-:S00]  /*05c0*/  NOP ;  /* 0x0000000000007918 */ /* 0x000fc00000000000 */
[----:B------:R-:W-:-:S00]  /*05d0*/  NOP ;  /* 0x0000000000007918 */ /* 0x000fc00000000000 */
[----:B------:R-:W-:-:S00]  /*05e0*/  NOP ;  /* 0x0000000000007918 */ /* 0x000fc00000000000 */
[----:B------:R-:W-:-:S00]  /*05f0*/  NOP ;  /* 0x0000000000007918 */ /* 0x000fc00000000000 */
.L_x_17:


//--------------------- .text._Z7theta31PdS_      --------------------------
	.section	.text._Z7theta31PdS_,"ax",@progbits
	.align	128
        .global         _Z7theta31PdS_
        .type           _Z7theta31PdS_,@function
        .size           _Z7theta31PdS_,(.L_x_18 - _Z7theta31PdS_)
        .other          _Z7theta31PdS_,@"STO_CUDA_ENTRY STV_DEFAULT"
_Z7theta31PdS_:
.text._Z7theta31PdS_:
[----:B------:R-:W-:Y:S01]  /*0000*/  LDC R1, c[0x0][0x37c] ;  /* 0x0000df00ff017b82 */ /* 0x000fe20000000800 */
[----:B------:R-:W0:Y:S07]  /*0010*/  S2R R2, SR_TID.X ;  /* 0x0000000000027919 */ /* 0x000e2e0000002100 */
[----:B------:R-:W0:Y:S01]  /*0020*/  LDC R11, c[0x0][0x360] ;  /* 0x0000d800ff0b7b82 */ /* 0x000e220000000800 */
[----:B------:R-:W1:Y:S01]  /*0030*/  LDCU.64 UR6, c[0x0][0x358] ;  /* 0x00006b00ff0677ac */ /* 0x000e620008000a00 */
[----:B------:R-:W0:Y:S06]  /*0040*/  S2R R3, SR_CTAID.X ;  /* 0x0000000000037919 */ /* 0x000e2c0000002500 */
[----:B------:R-:W2:Y:S08]  /*0050*/  LDC R0, c[0x0][0x370] ;  /* 0x0000dc00ff007b82 */ /* 0x000eb00000000800 */
[----:B------:R-:W3:Y:S01]  /*0060*/  LDC.64 R18, c[0x0][0x388] ;  /* 0x0000e200ff127b82 */ /* 0x000ee20000000a00 */
[----:B0-----:R-:W-:-:S04]  /*0070*/  IMAD R5, R3, R11, R2 ;  /* 0x0000000b03057224 */ /* 0x001fc800078e0202 */
[----:B--2---:R-:W-:Y:S02]  /*0080*/  IMAD R7, R11, R0, R5 ;  /* 0x000000000b077224 */ /* 0x004fe400078e0205 */
[----:B---3--:R-:W-:-:S04]  /*0090*/  IMAD.WIDE.U32 R4, R5, 0x8, R18 ;  /* 0x0000000805047825 */ /* 0x008fc800078e0012 */
[-C--:B------:R-:W-:Y:S02]  /*00a0*/  IMAD R9, R11, R0.reuse, R7 ;  /* 0x000000000b097224 */ /* 0x080fe400078e0207 */
[----:B------:R-:W-:Y:S01]  /*00b0*/  IMAD.WIDE.U32 R6, R7, 0x8, R18 ;  /* 0x0000000807067825 */ /* 0x000fe200078e0012 */
[----:B-1----:R-:W2:Y:S03]  /*00c0*/  LDG.E.64 R4, desc[UR6][R4.64] ;  /* 0x0000000604047981 */ /* 0x002ea6000c1e1b00 */
[-C--:B------:R-:W-:Y:S02]  /*00d0*/  IMAD R13, R11, R0.reuse, R9 ;  /* 0x000000000b0d7224 */ /* 0x080fe400078e0209 */
[----:B------:R-:W-:Y:S01]  /*00e0*/  IMAD.WIDE.U32 R8, R9, 0x8, R18 ;  /* 0x0000000809087825 */ /* 0x000fe200078e0012 */
[----:B------:R-:W3:Y:S03]  /*00f0*/  LDG.E.64 R6, desc[UR6][R6.64] ;  /* 0x0000000606067981 */ /* 0x000ee6000c1e1b00 */
[----:B------:R-:W-:-:S02]  /*0100*/  IMAD R15, R11, R0, R13 ;  /* 0x000000000b0f7224 */ /* 0x000fc400078e020d */
[--C-:B------:R-:W-:Y:S01]  /*0110*/  IMAD.WIDE.U32 R12, R13, 0x8, R18.reuse ;  /* 0x000000080d0c7825 */ /* 0x100fe200078e0012 */
[----:B------:R-:W4:Y:S03]  /*0120*/  LDG.E.64 R8, desc[UR6][R8.64] ;  /* 0x0000000608087981 */ /* 0x000f26000c1e1b00 */
[----:B------:R-:W-:Y:S02]  /*0130*/  IMAD.WIDE.U32 R18, R15, 0x8, R18 ;  /* 0x000000080f127825 */ /* 0x000fe400078e0012 */
[----:B------:R-:W5:Y:S04]  /*0140*/  LDG.E.64 R12, desc[UR6][R12.64] ;  /* 0x000000060c0c7981 */ /* 0x000f68000c1e1b00 */
[----:B------:R-:W5:Y:S01]  /*0150*/  LDG.E.64 R18, desc[UR6][R18.64] ;  /* 0x0000000612127981 */ /* 0x000f62000c1e1b00 */
[----:B------:R-:W0:Y:S01]  /*0160*/  S2UR UR5, SR_CgaCtaId ;  /* 0x00000000000579c3 */ /* 0x000e220000008800 */
[----:B------:R-:W-:Y:S01]  /*0170*/  UMOV UR4, 0x400 ;  /* 0x0000040000047882 */ /* 0x000fe20000000000 */
[----:B------:R-:W-:Y:S01]  /*0180*/  ISETP.GE.U32.AND P0, PT, R11, 0x2, PT ;  /* 0x000000020b00780c */ /* 0x000fe20003f06070 */
[----:B0-----:R-:W-:-:S06]  /*0190*/  ULEA UR4, UR5, UR4, 0x18 ;  /* 0x0000000405047291 */ /* 0x001fcc000f8ec0ff */
[----:B------:R-:W-:-:S04]  /*01a0*/  LEA R10, R2, UR4, 0x3 ;  /* 0x00000004020a7c11 */ /* 0x000fc8000f8e18ff */
[----:B------:R-:W-:-:S04]  /*01b0*/  LEA R14, R11, R10, 0x3 ;  /* 0x0000000a0b0e7211 */ /* 0x000fc800078e18ff */
[----:B------:R-:W-:-:S05]  /*01c0*/  LEA R15, R11, R14, 0x3 ;  /* 0x0000000e0b0f7211 */ /* 0x000fca00078e18ff */
[----:B------:R-:W-:-:S05]  /*01d0*/  IMAD R16, R11, 0x8, R15 ;  /* 0x000000080b107824 */ /* 0x000fca00078e020f */
[----:B------:R-:W-:Y:S01]  /*01e0*/  LEA R17, R11, R16, 0x3 ;  /* 0x000000100b117211 */ /* 0x000fe200078e18ff */
[----:B--2---:R0:W-:Y:S04]  /*01f0*/  STS.64 [R10], R4 ;  /* 0x000000040a007388 */ /* 0x0041e80000000a00 */
[----:B---3--:R0:W-:Y:S04]  /*0200*/  STS.64 [R14], R6 ;  /* 0x000000060e007388 */ /* 0x0081e80000000a00 */
[----:B----4-:R0:W-:Y:S04]  /*0210*/  STS.64 [R15], R8 ;  /* 0x000000080f007388 */ /* 0x0101e80000000a00 */
[----:B-----5:R0:W-:Y:S04]  /*0220*/  STS.64 [R16], R12 ;  /* 0x0000000c10007388 */ /* 0x0201e80000000a00 */
[----:B------:R0:W-:Y:S01]  /*0230*/  STS.64 [R17], R18 ;  /* 0x0000001211007388 */ /* 0x0001e20000000a00 */
[----:B------:R-:W-:Y:S06]  /*0240*/  BAR.SYNC.DEFER_BLOCKING 0x0 ;  /* 0x0000000000007b1d */ /* 0x000fec0000010000 */
[----:B------:R-:W-:Y:S05]  /*0250*/  @!P0 BRA `(.L_x_5) ;  /* 0x00000000008c8947 */ /* 0x000fea0003800000 */
[----:B0-----:R-:W-:-:S07]  /*0260*/  IMAD.MOV.U32 R4, RZ, RZ, R11 ;  /* 0x000000ffff047224 */ /* 0x001fce00078e000b */
.L_x_8:
[----:B------:R-:W-:Y:S01]  /*0270*/  SHF.R.U32.HI R5, RZ, 0x1, R4 ;  /* 0x00000001ff057819 */ /* 0x000fe20000011604 */
[----:B------:R-:W-:Y:S03]  /*0280*/  BSSY.RECONVERGENT B0, `(.L_x_6) ;  /* 0x000001c000007945 */ /* 0x000fe60003800200 */
[----:B------:R-:W-:-:S13]  /*0290*/  ISETP.GE.U32.AND P0, PT, R2, R5, PT ;  /* 0x000000050200720c */ /* 0x000fda0003f06070 */
[----:B0-----:R-:W-:Y:S05]  /*02a0*/  @P0 BRA `(.L_x_7) ;  /* 0x0000000000640947 */ /* 0x001fea0003800000 */
[----:B------:R-:W-:Y:S01]  /*02b0*/  LEA R20, R5, R10, 0x3 ;  /* 0x0000000a05147211 */ /* 0x000fe200078e18ff */
[----:B------:R-:W-:Y:S03]  /*02c0*/  LDS.64 R8, [R10] ;  /* 0x000000000a087984 */ /* 0x000fe60000000a00 */
[C---:B------:R-:W-:Y:S01]  /*02d0*/  LEA R22, R11.reuse, R20, 0x3 ;  /* 0x000000140b167211 */ /* 0x040fe200078e18ff */
[----:B------:R0:W1:Y:S04]  /*02e0*/  LDS.64 R6, [R20] ;  /* 0x0000000014067984 */ /* 0x0000680000000a00 */
[----:B------:R-:W-:-:S05]  /*02f0*/  IMAD R24, R11, 0x8, R22 ;  /* 0x000000080b187824 */ /* 0x000fca00078e0216 */
[----:B0-----:R-:W-:-:S04]  /*0300*/  LEA R20, R11, R24, 0x3 ;  /* 0x000000180b147211 */ /* 0x001fc800078e18ff */
[----:B------:R-:W-:Y:S01]  /*0310*/  LEA R21, R11, R20, 0x3 ;  /* 0x000000140b157211 */ /* 0x000fe200078e18ff */
        /* <DEDUP_REMOVED lines=18> */
.L_x_7:
[----:B------:R-:W-:Y:S05]  /*0440*/  BSYNC.RECONVERGENT B0 ;  /* 0x0000000000007941 */ /* 0x000fea0003800200 */
.L_x_6:
[----:B------:R-:W-:Y:S01]  /*0450*/  BAR.SYNC.DEFER_BLOCKING 0x0 ;  /* 0x0000000000007b1d */ /* 0x000fe20000010000 */
[----:B------:R-:W-:Y:S01]  /*0460*/  ISETP.GT.U32.AND P0, PT, R4, 0x3, PT ;  /* 0x000000030400780c */ /* 0x000fe20003f04070 */
[----:B------:R-:W-:-:S12]  /*0470*/  IMAD.MOV.U32 R4, RZ, RZ, R5 ;  /* 0x000000ffff047224 */ /* 0x000fd800078e0005 */
[----:B------:R-:W-:Y:S05]  /*0480*/  @P0 BRA `(.L_x_8) ;  /* 0xfffffffc00780947 */ /* 0x000fea000383ffff */
.L_x_5:
[----:B------:R-:W-:-:S13]  /*0490*/  ISETP.NE.AND P0, PT, R2, RZ, PT ;  /* 0x000000ff0200720c */ /* 0x000fda0003f05270 */
[----:B------:R-:W-:Y:S05]  /*04a0*/  @P0 EXIT ;  /* 0x000000000000094d */ /* 0x000fea0003800000 */
[----:B0-----:R-:W0:Y:S01]  /*04b0*/  S2R R5, SR_CgaCtaId ;  /* 0x0000000000057919 */ /* 0x001e220000008800 */
[----:B------:R-:W-:Y:S01]  /*04c0*/  MOV R2, 0x400 ;  /* 0x0000040000027802 */ /* 0x000fe20000000f00 */
[----:B------:R-:W1:Y:S01]  /*04d0*/  LDC.64 R14, c[0x0][0x380] ;  /* 0x0000e000ff0e7b82 */ /* 0x000e620000000a00 */
[----:B------:R-:W-:-:S05]  /*04e0*/  IADD3 R17, PT, PT, R3, R0, RZ ;  /* 0x0000000003117210 */ /* 0x000fca0007ffe0ff */
[----:B------:R-:W-:-:S05]  /*04f0*/  IMAD.IADD R19, R17, 0x1, R0 ;  /* 0x0000000111137824 */ /* 0x000fca00078e0200 */
[----:B------:R-:W-:-:S04]  /*0500*/  IADD3 R21, PT, PT, R19, R0, RZ ;  /* 0x0000000013157210 */ /* 0x000fc80007ffe0ff */
[----:B------:R-:W-:Y:S01]  /*0510*/  IADD3 R23, PT, PT, R21, R0, RZ ;  /* 0x0000000015177210 */ /* 0x000fe20007ffe0ff */
[----:B-1----:R-:W-:-:S04]  /*0520*/  IMAD.WIDE.U32 R16, R17, 0x8, R14 ;  /* 0x0000000811107825 */ /* 0x002fc800078e000e */
[----:B------:R-:W-:Y:S01]  /*0530*/  IMAD.WIDE.U32 R18, R19, 0x8, R14 ;  /* 0x0000000813127825 */ /* 0x000fe200078e000e */
[----:B0-----:R-:W-:-:S03]  /*0540*/  LEA R4, R5, R2, 0x18 ;  /* 0x0000000205047211 */ /* 0x001fc600078ec0ff */
[--C-:B------:R-:W-:Y:S01]  /*0550*/  IMAD.WIDE.U32 R2, R3, 0x8, R14.reuse ;  /* 0x0000000803027825 */ /* 0x100fe200078e000e */
[----:B------:R-:W-:Y:S02]  /*0560*/  LEA R6, R11, R4, 0x3 ;  /* 0x000000040b067211 */ /* 0x000fe400078e18ff */
[----:B------:R-:W0:Y:S01]  /*0570*/  LDS.64 R4, [R4] ;  /* 0x0000000004047984 */ /* 0x000e220000000a00 */
[--C-:B------:R-:W-:Y:S01]  /*0580*/  IMAD.WIDE.U32 R20, R21, 0x8, R14.reuse ;  /* 0x0000000815147825 */ /* 0x100fe200078e000e */
[----:B------:R-:W-:Y:S02]  /*0590*/  LEA R12, R11, R6, 0x3 ;  /* 0x000000060b0c7211 */ /* 0x000fe400078e18ff */
[----:B------:R-:W1:Y:S01]  /*05a0*/  LDS.64 R6, [R6] ;  /* 0x0000000006067984 */ /* 0x000e620000000a00 */
[----:B------:R-:W-:-:S04]  /*05b0*/  IMAD.WIDE.U32 R14, R23, 0x8, R14 ;  /* 0x00000008170e7825 */ /* 0x000fc800078e000e */
[C---:B------:R-:W-:Y:S02]  /*05c0*/  IMAD R10, R11.reuse, 0x8, R12 ;  /* 0x000000080b0a7824 */ /* 0x040fe400078e020c */
[----:B------:R-:W2:Y:S03]  /*05d0*/  LDS.64 R12, [R12] ;  /* 0x000000000c0c7984 */ /* 0x000ea60000000a00 */
[----:B------:R-:W-:Y:S02]  /*05e0*/  LEA R8, R11, R10, 0x3 ;  /* 0x0000000a0b087211 */ /* 0x000fe400078e18ff */
[----:B------:R-:W3:Y:S04]  /*05f0*/  LDS.64 R10, [R10] ;  /* 0x000000000a0a7984 */ /* 0x000ee80000000a00 */
[----:B------:R-:W4:Y:S04]  /*0600*/  LDS.64 R8, [R8] ;  /* 0x0000000008087984 */ /* 0x000f280000000a00 */
[----:B0-----:R-:W-:Y:S04]  /*0610*/  STG.E.64 desc[UR6][R2.64], R4 ;  /* 0x0000000402007986 */ /* 0x001fe8000c101b06 */
[----:B-1----:R-:W-:Y:S04]  /*0620*/  STG.E.64 desc[UR6][R16.64], R6 ;  /* 0x0000000610007986 */ /* 0x002fe8000c101b06 */
[----:B--2---:R-:W-:Y:S04]  /*0630*/  STG.E.64 desc[UR6][R18.64], R12 ;  /* 0x0000000c12007986 */ /* 0x004fe8000c101b06 */
[----:B---3--:R-:W-:Y:S04]  /*0640*/  STG.E.64 desc[UR6][R20.64], R10 ;  /* 0x0000000a14007986 */ /* 0x008fe8000c101b06 */
[----:B----4-:R-:W-:Y:S01]  /*0650*/  STG.E.64 desc[UR6][R14.64], R8 ;  /* 0x000000080e007986 */ /* 0x010fe2000c101b06 */
[----:B------:R-:W-:Y:S05]  /*0660*/  EXIT ;  /* 0x000000000000794d */ /* 0x000fea0003800000 */
.L_x_9:
        /* <DEDUP_REMOVED lines=9> */
.L_x_18:


//--------------------- .text._Z7theta30PdPKdS1_i --------------------------
	.section	.text._Z7theta30PdPKdS1_i,"ax",@progbits
	.align	128
        .global         _Z7theta30PdPKdS1_i
        .type           _Z7theta30PdPKdS1_i,@function
        .size           _Z7theta30PdPKdS1_i,(.L_x_19 - _Z7theta30PdPKdS1_i)
        .other          _Z7theta30PdPKdS1_i,@"STO_CUDA_ENTRY STV_DEFAULT"
_Z7theta30PdPKdS1_i:
.text._Z7theta30PdPKdS1_i:
[----:B------:R-:W-:Y:S01]  /*0000*/  LDC R1, c[0x0][0x37c] ;  /* 0x0000df00ff017b82 */ /* 0x000fe20000000800 */
[----:B------:R-:W0:Y:S07]  /*0010*/  S2R R0, SR_CTAID.Y ;  /* 0x0000000000007919 */ /* 0x000e2e0000002600 */
[----:B------:R-:W1:Y:S01]  /*0020*/  LDC R10, c[0x0][0x360] ;  /* 0x0000d800ff0a7b82 */ /* 0x000e620000000800 */
[----:B------:R-:W2:Y:S01]  /*0030*/  LDCU UR5, c[0x0][0x398] ;  /* 0x00007300ff0577ac */ /* 0x000ea20008000800 */
[----:B------:R-:W1:Y:S01]  /*0040*/  S2R R13, SR_TID.X ;  /* 0x00000000000d7919 */ /* 0x000e620000002100 */
[----:B------:R-:W3:Y:S05]  /*0050*/  LDCU.64 UR6, c[0x0][0x358] ;  /* 0x00006b00ff0677ac */ /* 0x000eea0008000a00 */
[----:B------:R-:W0:Y:S08]  /*0060*/  S2UR UR4, SR_CTAID.X ;  /* 0x00000000000479c3 */ /* 0x000e300000002500 */
[----:B------:R-:W0:Y:S08]  /*0070*/  LDC R11, c[0x0][0x370] ;  /* 0x0000dc00ff0b7b82 */ /* 0x000e300000000800 */
[----:B------:R-:W4:Y:S08]  /*0080*/  LDC.64 R8, c[0x0][0x388] ;  /* 0x0000e200ff087b82 */ /* 0x000f300000000a00 */
[----:B------:R-:W5:Y:S01]  /*0090*/  LDC.64 R22, c[0x0][0x390] ;  /* 0x0000e400ff167b82 */ /* 0x000f620000000a00 */
[----:B0-----:R-:W-:-:S04]  /*00a0*/  IMAD R0, R0, R11, UR4 ;  /* 0x0000000400007e24 */ /* 0x001fc8000f8e020b */
[----:B-1----:R-:W-:-:S04]  /*00b0*/  IMAD R7, R0, R10, R13 ;  /* 0x0000000a00077224 */ /* 0x002fc800078e020d */
[C---:B----4-:R-:W-:Y:S01]  /*00c0*/  IMAD.WIDE.U32 R8, R7.reuse, 0x8, R8 ;  /* 0x0000000807087825 */ /* 0x050fe200078e0008 */
[----:B--2---:R-:W-:-:S05]  /*00d0*/  IADD3 R3, PT, PT, R7, UR5, RZ ;  /* 0x0000000507037c10 */ /* 0x004fca000fffe0ff */
[----:B---3--:R-:W2:Y:S01]  /*00e0*/  LDG.E.64.CONSTANT R8, desc[UR6][R8.64] ;  /* 0x0000000608087981 */ /* 0x008ea2000c1e9b00 */
[----:B-----5:R-:W-:-:S04]  /*00f0*/  IMAD.WIDE.U32 R6, R7, 0x8, R22 ;  /* 0x0000000807067825 */ /* 0x020fc800078e0016 */
[----:B------:R-:W-:Y:S02]  /*0100*/  IMAD.WIDE.U32 R22, R3, 0x8, R22 ;  /* 0x0000000803167825 */ /* 0x000fe400078e0016 */
[----:B------:R-:W2:Y:S04]  /*0110*/  LDG.E.64.CONSTANT R6, desc[UR6][R6.64] ;  /* 0x0000000606067981 */ /* 0x000ea8000c1e9b00 */
[----:B------:R0:W3:Y:S01]  /*0120*/  LDG.E.64.CONSTANT R2, desc[UR6][R22.64] ;  /* 0x0000000616027981 */ /* 0x0000e2000c1e9b00 */
[----:B------:R-:W1:Y:S01]  /*0130*/  S2UR UR5, SR_CgaCtaId ;  /* 0x00000000000579c3 */ /* 0x000e620000008800 */
[----:B------:R-:W-:Y:S01]  /*0140*/  UMOV UR4, 0x400 ;  /* 0x0000040000047882 */ /* 0x000fe20000000000 */
[----:B------:R-:W-:Y:S01]  /*0150*/  ISETP.GE.U32.AND P0, PT, R10, 0x2, PT ;  /* 0x000000020a00780c */ /* 0x000fe20003f06070 */
[----:B-1----:R-:W-:-:S06]  /*0160*/  ULEA UR4, UR5, UR4, 0x18 ;  /* 0x0000000405047291 */ /* 0x002fcc000f8ec0ff */
[----:B------:R-:W-:-:S04]  /*0170*/  LEA R17, R13, UR4, 0x3 ;  /* 0x000000040d117c11 */ /* 0x000fc8000f8e18ff */
[----:B------:R-:W-:-:S05]  /*0180*/  LEA R19, R10, R17, 0x3 ;  /* 0x000000110a137211 */ /* 0x000fca00078e18ff */
[----:B------:R-:W-:-:S05]  /*0190*/  IMAD R21, R10, 0x8, R19 ;  /* 0x000000080a157824 */ /* 0x000fca00078e0213 */
[----:B0-----:R-:W-:Y:S01]  /*01a0*/  LEA R23, R10, R21, 0x3 ;  /* 0x000000150a177211 */ /* 0x001fe200078e18ff */
[C---:B--2---:R-:W-:Y:S02]  /*01b0*/  DADD R14, R8.reuse, -R6 ;  /* 0x00000000080e7229 */ /* 0x044fe40000000806 */
[----:B---3--:R-:W-:-:S06]  /*01c0*/  DADD R2, R8, -R2 ;  /* 0x0000000008027229 */ /* 0x008fcc0000000802 */
[-C--:B------:R-:W-:Y:S02]  /*01d0*/  DMUL R4, R8, R14.reuse ;  /* 0x0000000e08047228 */ /* 0x080fe40000000000 */
[----:B------:R-:W-:Y:S02]  /*01e0*/  DMUL R6, R14, R14 ;  /* 0x0000000e0e067228 */ /* 0x000fe40000000000 */
[-C--:B------:R-:W-:Y:S02]  /*01f0*/  DMUL R8, R8, R2.reuse ;  /* 0x0000000208087228 */ /* 0x080fe40000000000 */
[-C--:B------:R-:W-:Y:S02]  /*0200*/  DMUL R14, R14, R2.reuse ;  /* 0x000000020e0e7228 */ /* 0x080fe40000000000 */
[----:B------:R-:W-:Y:S01]  /*0210*/  DMUL R24, R2, R2 ;  /* 0x0000000202187228 */ /* 0x000fe20000000000 */
[----:B------:R0:W-:Y:S01]  /*0220*/  STS.64 [R17], R4 ;  /* 0x0000000411007388 */ /* 0x0001e20000000a00 */
[----:B------:R-:W-:-:S03]  /*0230*/  IMAD R2, R10, 0x8, R23 ;  /* 0x000000080a027824 */ /* 0x000fc600078e0217 */
[----:B------:R0:W-:Y:S04]  /*0240*/  STS.64 [R19], R8 ;  /* 0x0000000813007388 */ /* 0x0001e80000000a00 */
[----:B------:R0:W-:Y:S04]  /*0250*/  STS.64 [R21], R6 ;  /* 0x0000000615007388 */ /* 0x0001e80000000a00 */
[----:B------:R0:W-:Y:S04]  /*0260*/  STS.64 [R23], R14 ;  /* 0x0000000e17007388 */ /* 0x0001e80000000a00 */
[----:B------:R0:W-:Y:S01]  /*0270*/  STS.64 [R2], R24 ;  /* 0x0000001802007388 */ /* 0x0001e20000000a00 */
[----:B------:R-:W-:Y:S06]  /*0280*/  BAR.SYNC.DEFER_BLOCKING 0x0 ;  /* 0x0000000000007b1d */ /* 0x000fec0000010000 */
[----:B------:R-:W-:Y:S05]  /*0290*/  @!P0 BRA `(.L_x_10) ;  /* 0x00000000008c8947 */ /* 0x000fea0003800000 */
[----:B------:R-:W-:-:S07]  /*02a0*/  MOV R3, R10 ;  /* 0x0000000a00037202 */ /* 0x000fce0000000f00 */
.L_x_13:
[----:B0-----:R-:W-:Y:S01]  /*02b0*/  SHF.R.U32.HI R4, RZ, 0x1, R3 ;  /* 0x00000001ff047819 */ /* 0x001fe20000011603 */
[----:B------:R-:W-:Y:S03]  /*02c0*/  BSSY.RECONVERGENT B0, `(.L_x_11) ;  /* 0x000001c000007945 */ /* 0x000fe60003800200 */
[----:B------:R-:W-:-:S13]  /*02d0*/  ISETP.GE.U32.AND P0, PT, R13, R4, PT ;  /* 0x000000040d00720c */ /* 0x000fda0003f06070 */
[----:B------:R-:W-:Y:S05]  /*02e0*/  @P0 BRA `(.L_x_12) ;  /* 0x0000000000640947 */ /* 0x000fea0003800000 */
[----:B------:R-:W-:Y:S01]  /*02f0*/  LEA R5, R4, R17, 0x3 ;  /* 0x0000001104057211 */ /* 0x000fe200078e18ff */
[----:B------:R-:W-:Y:S04]  /*0300*/  LDS.64 R8, [R17] ;  /* 0x0000000011087984 */ /* 0x000fe80000000a00 */
[----:B------:R0:W1:Y:S01]  /*0310*/  LDS.64 R6, [R5] ;  /* 0x0000000005067984 */ /* 0x0000620000000a00 */
[----:B------:R-:W-:-:S05]  /*0320*/  IMAD R27, R10, 0x8, R5 ;  /* 0x000000080a1b7824 */ /* 0x000fca00078e0205 */
[----:B------:R-:W-:-:S04]  /*0330*/  LEA R29, R10, R27, 0x3 ;  /* 0x0000001b0a1d7211 */ /* 0x000fc800078e18ff */
        /* <DEDUP_REMOVED lines=20> */
.L_x_12:
[----:B------:R-:W-:Y:S05]  /*0480*/  BSYNC.RECONVERGENT B0 ;  /* 0x0000000000007941 */ /* 0x000fea0003800200 */
.L_x_11:
[----:B------:R-:W-:Y:S01]  /*0490*/  BAR.SYNC.DEFER_BLOCKING 0x0 ;  /* 0x0000000000007b1d */ /* 0x000fe20000010000 */
[----:B------:R-:W-:Y:S02]  /*04a0*/  ISETP.GT.U32.AND P0, PT, R3, 0x3, PT ;  /* 0x000000030300780c */ /* 0x000fe40003f04070 */
[----:B------:R-:W-:-:S11]  /*04b0*/  MOV R3, R4 ;  /* 0x0000000400037202 */ /* 0x000fd60000000f00 */
[----:B------:R-:W-:Y:S05]  /*04c0*/  @P0 BRA `(.L_x_13) ;  /* 0xfffffffc00780947 */ /* 0x000fea000383ffff */
.L_x_10:
[----:B------:R-:W-:-:S13]  /*04d0*/  ISETP.NE.AND P0, PT, R13, RZ, PT ;  /* 0x000000ff0d00720c */ /* 0x000fda0003f05270 */
[----:B------:R-:W-:Y:S05]  /*04e0*/  @P0 EXIT ;  /* 0x000000000000094d */ /* 0x000fea0003800000 */
[----:B------:R-:W1:Y:S01]  /*04f0*/  S2R R3, SR_CgaCtaId ;  /* 0x0000000000037919 */ /* 0x000e620000008800 */
[----:B0-----:R-:W-:Y:S01]  /*0500*/  MOV R2, 0x400 ;  /* 0x0000040000027802 */ /* 0x001fe20000000f00 */
[----:B------:R-:W0:Y:S08]  /*0510*/  LDC R23, c[0x0][0x374] ;  /* 0x0000dd00ff177b82 */ /* 0x000e300000000800 */
[----:B------:R-:W2:Y:S01]  /*0520*/  LDC.64 R14, c[0x0][0x380] ;  /* 0x0000e000ff0e7b82 */ /* 0x000ea20000000a00 */
[----:B0-----:R-:W-:-:S04]  /*0530*/  IMAD R16, R11, R23, R0 ;  /* 0x000000170b107224 */ /* 0x001fc800078e0200 */
[----:B------:R-:W-:Y:S01]  /*0540*/  IMAD R18, R11, R23, R16 ;  /* 0x000000170b127224 */ /* 0x000fe200078e0210 */
[----:B-1----:R-:W-:-:S03]  /*0550*/  LEA R3, R3, R2, 0x18 ;  /* 0x0000000203037211 */ /* 0x002fc600078ec0ff */
[C---:B------:R-:W-:Y:S01]  /*0560*/  IMAD R20, R11.reuse, R23, R18 ;  /* 0x000000170b147224 */ /* 0x040fe200078e0212 */
[----:B------:R-:W-:Y:S01]  /*0570*/  LEA R5, R10, R3, 0x3 ;  /* 0x000000030a057211 */ /* 0x000fe200078e18ff */
[----:B--2---:R-:W-:Y:S01]  /*0580*/  IMAD.WIDE.U32 R16, R16, 0x8, R14 ;  /* 0x0000000810107825 */ /* 0x004fe200078e000e */
[----:B------:R-:W0:Y:S03]  /*0590*/  LDS.64 R2, [R3] ;  /* 0x0000000003027984 */ /* 0x000e260000000a00 */
[C---:B------:R-:W-:Y:S02]  /*05a0*/  IMAD R13, R10.reuse, 0x8, R5 ;  /* 0x000000080a0d7824 */ /* 0x040fe400078e0205 */
[----:B------:R-:W1:Y:S01]  /*05b0*/  LDS.64 R4, [R5] ;  /* 0x0000000005047984 */ /* 0x000e620000000a00 */
[----:B------:R-:W-:Y:S02]  /*05c0*/  IMAD R23, R11, R23, R20 ;  /* 0x000000170b177224 */ /* 0x000fe400078e0214 */
[----:B------:R-:W-:Y:S01]  /*05d0*/  LEA R9, R10, R13, 0x3 ;  /* 0x0000000d0a097211 */ /* 0x000fe200078e18ff */
[--C-:B------:R-:W-:Y:S01]  /*05e0*/  IMAD.WIDE.U32 R18, R18, 0x8, R14.reuse ;  /* 0x0000000812127825 */ /* 0x100fe200078e000e */
[----:B------:R-:W2:Y:S02]  /*05f0*/  LDS.64 R12, [R13] ;  /* 0x000000000d0c7984 */ /* 0x000ea40000000a00 */
[----:B------:R-:W-:Y:S01]  /*0600*/  LEA R6, R10, R9, 0x3 ;  /* 0x000000090a067211 */ /* 0x000fe200078e18ff */
[--C-:B------:R-:W-:Y:S01]  /*0610*/  IMAD.WIDE.U32 R10, R0, 0x8, R14.reuse ;  /* 0x00000008000a7825 */ /* 0x100fe200078e000e */
[----:B------:R-:W3:Y:S03]  /*0620*/  LDS.64 R8, [R9] ;  /* 0x0000000009087984 */ /* 0x000ee60000000a00 */
[--C-:B------:R-:W-:Y:S01]  /*0630*/  IMAD.WIDE.U32 R20, R20, 0x8, R14.reuse ;  /* 0x0000000814147825 */ /* 0x100fe200078e000e */
[----:B------:R-:W4:Y:S03]  /*0640*/  LDS.64 R6, [R6] ;  /* 0x0000000006067984 */ /* 0x000f260000000a00 */
[----:B------:R-:W-:Y:S01]  /*0650*/  IMAD.WIDE.U32 R14, R23, 0x8, R14 ;  /* 0x00000008170e7825 */ /* 0x000fe200078e000e */
[----:B0-----:R-:W-:Y:S04]  /*0660*/  STG.E.64 desc[UR6][R10.64], R2 ;  /* 0x000000020a007986 */ /* 0x001fe8000c101b06 */
[----:B-1----:R-:W-:Y:S04]  /*0670*/  STG.E.64 desc[UR6][R16.64], R4 ;  /* 0x0000000410007986 */ /* 0x002fe8000c101b06 */
[----:B--2---:R-:W-:Y:S04]  /*0680*/  STG.E.64 desc[UR6][R18.64], R12 ;  /* 0x0000000c12007986 */ /* 0x004fe8000c101b06 */
[----:B---3--:R-:W-:Y:S04]  /*0690*/  STG.E.64 desc[UR6][R20.64], R8 ;  /* 0x0000000814007986 */ /* 0x008fe8000c101b06 */
[----:B----4-:R-:W-:Y:S01]  /*06a0*/  STG.E.64 desc[UR6][R14.64], R6 ;  /* 0x000000060e007986 */ /* 0x010fe2000c101b06 */
[----:B------:R-:W-:Y:S05]  /*06b0*/  EXIT ;  /* 0x000000000000794d */ /* 0x000fea0003800000 */
.L_x_14:
        /* <DEDUP_REMOVED lines=12> */
.L_x_19:


//--------------------- .text._Z5newdtPdPKdS_S_dddii --------------------------
	.section	.text._Z5newdtPdPKdS_S_dddii,"ax",@progbits
	.align	128
        .global         _Z5newdtPdPKdS_S_dddii
        .type           _Z5newdtPdPKdS_S_dddii,@function
        .size           _Z5newdtPdPKdS_S_dddii,(.L_x_20 - _Z5newdtPdPKdS_S_dddii)
        .other          _Z5newdtPdPKdS_S_dddii,@"STO_CUDA_ENTRY STV_DEFAULT"
_Z5newdtPdPKdS_S_dddii:
.text._Z5newdtPdPKdS_S_dddii:
[----:B------:R-:W-:Y:S01]  /*0000*/  LDC R1, c[0x0][0x37c] ;  /* 0x0000df00ff017b82 */ /* 0x000fe20000000800 */
[----:B------:R-:W0:Y:S01]  /*0010*/  S2R R11, SR_CTAID.Y ;  /* 0x00000000000b7919 */ /* 0x000e220000002600 */
[----:B------:R-:W1:Y:S06]  /*0020*/  LDCU UR7, c[0x0][0x360] ;  /* 0x00006c00ff0777ac */ /* 0x000e6c0008000800 */
[----:B------:R-:W0:Y:S01]  /*0030*/  S2UR UR6, SR_CTAID.X ;  /* 0x00000000000679c3 */ /* 0x000e220000002500 */
[----:B------:R-:W1:Y:S01]  /*0040*/  S2R R0, SR_TID.X ;  /* 0x0000000000007919 */ /* 0x000e620000002100 */
[----:B------:R-:W2:Y:S01]  /*0050*/  LDCU.64 UR12, c[0x0][0x3b8] ;  /* 0x00007700ff0c77ac */ /* 0x000ea20008000a00 */
[----:B------:R-:W3:Y:S05]  /*0060*/  LDCU.64 UR4, c[0x0][0x358] ;  /* 0x00006b00ff0477ac */ /* 0x000eea0008000a00 */
[----:B------:R-:W0:Y:S01]  /*0070*/  LDC R8, c[0x0][0x370] ;  /* 0x0000dc00ff087b82 */ /* 0x000e220000000800 */
[----:B------:R-:W4:Y:S07]  /*0080*/  LDCU.128 UR8, c[0x0][0x3a0] ;  /* 0x00007400ff0877ac */ /* 0x000f2e0008000c00 */
[----:B------:R-:W5:Y:S08]  /*0090*/  LDC.64 R4, c[0x0][0x390] ;  /* 0x0000e400ff047b82 */ /* 0x000f700000000a00 */
[----:B------:R-:W4:Y:S08]  /*00a0*/  LDC.64 R2, c[0x0][0x398] ;  /* 0x0000e600ff027b82 */ /* 0x000f300000000a00 */
[----:B------:R-:W4:Y:S01]  /*00b0*/  LDC.64 R6, c[0x0][0x380] ;  /* 0x0000e000ff067b82 */ /* 0x000f220000000a00 */
[----:B0-----:R-:W-:-:S04]  /*00c0*/  IMAD R11, R11, R8, UR6 ;  /* 0x000000060b0b7e24 */ /* 0x001fc8000f8e0208 */
[----:B-1----:R-:W-:Y:S01]  /*00d0*/  IMAD R11, R11, UR7, R0 ;  /* 0x000000070b0b7c24 */ /* 0x002fe2000f8e0200 */
[----:B------:R-:W0:Y:S02]  /*00e0*/  LDCU.64 UR6, c[0x0][0x3b0] ;  /* 0x00007600ff0677ac */ /* 0x000e240008000a00 */
[----:B------:R-:W1:Y:S01]  /*00f0*/  LDC.64 R12, c[0x0][0x388] ;  /* 0x0000e200ff0c7b82 */ /* 0x000e620000000a00 */
[C---:B-----5:R-:W-:Y:S01]  /*0100*/  IMAD.WIDE.U32 R16, R11.reuse, 0x8, R4 ;  /* 0x000000080b107825 */ /* 0x060fe200078e0004 */
[----:B--2---:R-:W-:-:S05]  /*0110*/  IADD3 R23, PT, PT, R11, UR12, RZ ;  /* 0x0000000c0b177c10 */ /* 0x004fca000fffe0ff */
[----:B---3--:R-:W2:Y:S01]  /*0120*/  LDG.E.64 R16, desc[UR4][R16.64] ;  /* 0x0000000410107981 */ /* 0x008ea2000c1e1b00 */
[----:B----4-:R-:W-:-:S04]  /*0130*/  IMAD.WIDE.U32 R18, R11, 0x8, R2 ;  /* 0x000000080b127825 */ /* 0x010fc800078e0002 */
[C---:B------:R-:W-:Y:S02]  /*0140*/  IMAD.WIDE.U32 R14, R23.reuse, 0x8, R4 ;  /* 0x00000008170e7825 */ /* 0x040fe400078e0004 */
[----:B------:R-:W2:Y:S02]  /*0150*/  LDG.E.64 R18, desc[UR4][R18.64] ;  /* 0x0000000412127981 */ /* 0x000ea4000c1e1b00 */
[----:B------:R-:W-:Y:S02]  /*0160*/  IMAD.WIDE.U32 R22, R23, 0x8, R2 ;  /* 0x0000000817167825 */ /* 0x000fe400078e0002 */
[----:B------:R-:W3:Y:S02]  /*0170*/  LDG.E.64 R14, desc[UR4][R14.64] ;  /* 0x000000040e0e7981 */ /* 0x000ee4000c1e1b00 */
[C---:B------:R-:W-:Y:S02]  /*0180*/  IMAD.WIDE.U32 R6, R11.reuse, 0x8, R6 ;  /* 0x000000080b067825 */ /* 0x040fe400078e0006 */
[----:B------:R-:W3:Y:S02]  /*0190*/  LDG.E.64 R22, desc[UR4][R22.64] ;  /* 0x0000000416167981 */ /* 0x000ee4000c1e1b00 */
[----:B-1----:R-:W-:-:S02]  /*01a0*/  IMAD.WIDE.U32 R12, R11, 0x8, R12 ;  /* 0x000000080b0c7825 */ /* 0x002fc400078e000c */
[----:B------:R-:W4:Y:S04]  /*01b0*/  LDG.E.64 R8, desc[UR4][R6.64] ;  /* 0x0000000406087981 */ /* 0x000f28000c1e1b00 */
[----:B------:R-:W5:Y:S01]  /*01c0*/  LDG.E.64.CONSTANT R12, desc[UR4][R12.64] ;  /* 0x000000040c0c7981 */ /* 0x000f62000c1e9b00 */
[----:B------:R-:W-:-:S05]  /*01d0*/  IADD3 R11, PT, PT, R11, UR13, RZ ;  /* 0x0000000d0b0b7c10 */ /* 0x000fca000fffe0ff */
[----:B------:R-:W-:-:S04]  /*01e0*/  IMAD.WIDE.U32 R4, R11, 0x8, R4 ;  /* 0x000000080b047825 */ /* 0x000fc800078e0004 */
[----:B------:R-:W-:Y:S01]  /*01f0*/  IMAD.WIDE.U32 R2, R11, 0x8, R2 ;  /* 0x000000080b027825 */ /* 0x000fe200078e0002 */
[----:B--2---:R-:W-:Y:S02]  /*0200*/  DADD R20, R16, R18 ;  /* 0x0000000010147229 */ /* 0x004fe40000000012 */
[----:B---3--:R-:W-:-:S06]  /*0210*/  DADD R24, R14, R22 ;  /* 0x000000000e187229 */ /* 0x008fcc0000000016 */
[C---:B----4-:R-:W-:Y:S02]  /*0220*/  DADD R20, -R8.reuse, R20 ;  /* 0x0000000008147229 */ /* 0x050fe40000000114 */
[C---:B------:R-:W-:Y:S02]  /*0230*/  DADD R18, -R8.reuse, R16 ;  /* 0x0000000008127229 */ /* 0x040fe40000000110 */
[C---:B-----5:R-:W-:Y:S02]  /*0240*/  DADD R16, R8.reuse, R12 ;  /* 0x0000000008107229 */ /* 0x060fe4000000000c */
[----:B------:R-:W-:Y:S02]  /*0250*/  DADD R24, -R8, R24 ;  /* 0x0000000008187229 */ /* 0x000fe40000000118 */
[----:B------:R-:W-:Y:S02]  /*0260*/  DADD R20, -R12, R20 ;  /* 0x000000000c147229 */ /* 0x000fe40000000114 */
[----:B------:R-:W-:-:S02]  /*0270*/  DADD R14, -R8, R14 ;  /* 0x00000000080e7229 */ /* 0x000fc4000000010e */
[----:B------:R-:W-:Y:S02]  /*0280*/  DFMA R18, R18, UR8, R8 ;  /* 0x0000000812127c2b */ /* 0x000fe40008000008 */
[----:B------:R-:W-:Y:S02]  /*0290*/  DADD R24, -R12, R24 ;  /* 0x000000000c187229 */ /* 0x000fe40000000118 */
[----:B------:R-:W-:-:S04]  /*02a0*/  DFMA R16, R20, UR8, R16 ;  /* 0x0000000814107c2b */ /* 0x000fc80008000010 */
[----:B------:R-:W-:-:S04]  /*02b0*/  DFMA R14, R14, UR10, R18 ;  /* 0x0000000a0e0e7c2b */ /* 0x000fc80008000012 */
[----:B------:R-:W-:-:S08]  /*02c0*/  DFMA R16, R24, UR10, R16 ;  /* 0x0000000a18107c2b */ /* 0x000fd00008000010 */
[----:B------:R-:W-:Y:S01]  /*02d0*/  DADD R16, -R14, R16 ;  /* 0x000000000e107229 */ /* 0x000fe20000000110 */
[----:B------:R-:W-:Y:S07]  /*02e0*/  STG.E.64 desc[UR4][R4.64], R8 ;  /* 0x0000000804007986 */ /* 0x000fee000c101b04 */
[----:B0-----:R-:W-:Y:S01]  /*02f0*/  DFMA R16, R16, UR6, R14 ;  /* 0x0000000610107c2b */ /* 0x001fe2000800000e */
[----:B------:R-:W-:Y:S06]  /*0300*/  STG.E.64 desc[UR4][R2.64], R12 ;  /* 0x0000000c02007986 */ /* 0x000fec000c101b04 */
[----:B------:R-:W-:Y:S01]  /*0310*/  STG.E.64 desc[UR4][R6.64], R16 ;  /* 0x0000001006007986 */ /* 0x000fe2000c101b04 */
[----:B------:R-:W-:Y:S05]  /*0320*/  EXIT ;  /* 0x000000000000794d */ /* 0x000fea0003800000 */
.L_x_15:
        /* <DEDUP_REMOVED lines=13> */
.L_x_20:


//--------------------- .text._Z6newdt0PdPKdS_S_  --------------------------
	.section	.text._Z6newdt0PdPKdS_S_,"ax",@progbits
	.align	128
        .global         _Z6newdt0PdPKdS_S_
        .type           _Z6newdt0PdPKdS_S_,@function
        .size           _Z6newdt0PdPKdS_S_,(.L_x_21 - _Z6newdt0PdPKdS_S_)
        .other          _Z6newdt0PdPKdS_S_,@"STO_CUDA_ENTRY STV_DEFAULT"
_Z6newdt0PdPKdS_S_:
.text._Z6newdt0PdPKdS_S_:
[----:B------:R-:W-:Y:S01]  /*0000*/  LDC R1, c[0x0][0x37c] ;  /* 0x0000df00ff017b82 */ /* 0x000fe20000000800 */
[----:B------:R-:W0:Y:S01]  /*0010*/  S2R R0, SR_CTAID.Y ;  /* 0x0000000000007919 */ /* 0x000e220000002600 */
[----:B------:R-:W1:Y:S06]  /*0020*/  LDCU UR7, c[0x0][0x360] ;  /* 0x00006c00ff0777ac */ /* 0x000e6c0008000800 */
[----:B------:R-:W0:Y:S01]  /*0030*/  S2UR UR6, SR_CTAID.X ;  /* 0x00000000000679c3 */ /* 0x000e220000002500 */
[----:B------:R-:W1:Y:S01]  /*0040*/  S2R R13, SR_TID.X ;  /* 0x00000000000d7919 */ /* 0x000e620000002100 */
[----:B------:R-:W2:Y:S06]  /*0050*/  LDCU.64 UR4, c[0x0][0x358] ;  /* 0x00006b00ff0477ac */ /* 0x000eac0008000a00 */
[----:B------:R-:W0:Y:S08]  /*0060*/  LDC R5, c[0x0][0x370] ;  /* 0x0000dc00ff057b82 */ /* 0x000e300000000800 */
[----:B------:R-:W3:Y:S08]  /*0070*/  LDC.64 R2, c[0x0][0x380] ;  /* 0x0000e000ff027b82 */ /* 0x000ef00000000a00 */
[----:B------:R-:W4:Y:S01]  /*0080*/  LDC.64 R8, c[0x0][0x388] ;  /* 0x0000e200ff087b82 */ /* 0x000f220000000a00 */
[----:B0-----:R-:W-:-:S07]  /*0090*/  IMAD R0, R0, R5, UR6 ;  /* 0x0000000600007e24 */ /* 0x001fce000f8e0205 */
[----:B------:R-:W0:Y:S01]  /*00a0*/  LDC.64 R6, c[0x0][0x390] ;  /* 0x0000e400ff067b82 */ /* 0x000e220000000a00 */
[----:B-1----:R-:W-:-:S04]  /*00b0*/  IMAD R13, R0, UR7, R13 ;  /* 0x00000007000d7c24 */ /* 0x002fc8000f8e020d */
[----:B---3--:R-:W-:-:S03]  /*00c0*/  IMAD.WIDE.U32 R2, R13, 0x8, R2 ;  /* 0x000000080d027825 */ /* 0x008fc600078e0002 */
[----:B------:R-:W1:Y:S02]  /*00d0*/  LDC.64 R10, c[0x0][0x398] ;  /* 0x0000e600ff0a7b82 */ /* 0x000e640000000a00 */
[----:B--2---:R-:W2:Y:S01]  /*00e0*/  LDG.E.64 R4, desc[UR4][R2.64] ;  /* 0x0000000402047981 */ /* 0x004ea2000c1e1b00 */
[----:B----4-:R-:W-:-:S06]  /*00f0*/  IMAD.WIDE.U32 R8, R13, 0x8, R8 ;  /* 0x000000080d087825 */ /* 0x010fcc00078e0008 */
[----:B------:R-:W3:Y:S01]  /*0100*/  LDG.E.64.CONSTANT R8, desc[UR4][R8.64] ;  /* 0x0000000408087981 */ /* 0x000ee2000c1e9b00 */
[----:B0-----:R-:W-:-:S04]  /*0110*/  IMAD.WIDE.U32 R6, R13, 0x8, R6 ;  /* 0x000000080d067825 */ /* 0x001fc800078e0006 */
[----:B-1----:R-:W-:Y:S01]  /*0120*/  IMAD.WIDE.U32 R10, R13, 0x8, R10 ;  /* 0x000000080d0a7825 */ /* 0x002fe200078e000a */
[----:B--2---:R-:W-:Y:S04]  /*0130*/  STG.E.64 desc[UR4][R6.64], R4 ;  /* 0x0000000406007986 */ /* 0x004fe8000c101b04 */
[----:B---3--:R-:W-:Y:S04]  /*0140*/  STG.E.64 desc[UR4][R10.64], R8 ;  /* 0x000000080a007986 */ /* 0x008fe8000c101b04 */
[----:B------:R-:W2:Y:S02]  /*0150*/  LDG.E.64 R12, desc[UR4][R2.64] ;  /* 0x00000004020c7981 */ /* 0x000ea4000c1e1b00 */
[----:B--2---:R-:W-:-:S07]  /*0160*/  DADD R12, R8, R12 ;  /* 0x00000000080c7229 */ /* 0x004fce000000000c */
[----:B------:R-:W-:Y:S01]  /*0170*/  STG.E.64 desc[UR4][R2.64], R12 ;  /* 0x0000000c02007986 */ /* 0x000fe2000c101b04 */
[----:B------:R-:W-:Y:S05]  /*0180*/  EXIT ;  /* 0x000000000000794d */ /* 0x000fea0003800000 */
.L_x_16:
        /* <DEDUP_REMOVED lines=15> */
.L_x_21:


//--------------------- .nv.shared._Z7theta32PdS_ --------------------------
	.section	.nv.shared._Z7theta32PdS_,"aw",@nobits
	.sectionflags	@""
	.align	16
	.zero		1024


//--------------------- .nv.shared.reserved.0     --------------------------
	.section	.nv.shared.reserved.0,"aw",@nobits
	.weak		__nv_reservedSMEM_offset_0_alias
	.size		__nv_reservedSMEM_offset_0_alias, 0, 64
	.other		__nv_reservedSMEM_offset_0_alias,@"STO_CUDA_RESERVED_SHARED STV_DEFAULT"
__nv_reservedSMEM_offset_0_alias:
	.zero		0
	.zero		64


//--------------------- .nv.shared._Z7theta31PdS_ --------------------------
	.section	.nv.shared._Z7theta31PdS_,"aw",@nobits
	.sectionflags	@""
	.align	16
	.zero		1024


//--------------------- .nv.shared._Z7theta30PdPKdS1_i --------------------------
	.section	.nv.shared._Z7theta30PdPKdS1_i,"aw",@nobits
	.sectionflags	@""
	.align	16
	.zero		1024


//--------------------- .nv.shared._Z5newdtPdPKdS_S_dddii --------------------------
	.section	.nv.shared._Z5newdtPdPKdS_S_dddii,"aw",@nobits
	.sectionflags	@""
	.align	16
	.zero		1024


//--------------------- .nv.shared._Z6newdt0PdPKdS_S_ --------------------------
	.section	.nv.shared._Z6newdt0PdPKdS_S_,"aw",@nobits
	.sectionflags	@""
	.align	16
	.zero		1024


//--------------------- .nv.constant0._Z7theta32PdS_ --------------------------
	.section	.nv.constant0._Z7theta32PdS_,"a",@progbits
	.sectionflags	@""
	.align	4
.nv.constant0._Z7theta32PdS_:
	.zero		912


//--------------------- .nv.constant0._Z7theta31PdS_ --------------------------
	.section	.nv.constant0._Z7theta31PdS_,"a",@progbits
	.sectionflags	@""
	.align	4
.nv.constant0._Z7theta31PdS_:
	.zero		912


//--------------------- .nv.constant0._Z7theta30PdPKdS1_i --------------------------
	.section	.nv.constant0._Z7theta30PdPKdS1_i,"a",@progbits
	.sectionflags	@""
	.align	4
.nv.constant0._Z7theta30PdPKdS1_i:
	.zero		924


//--------------------- .nv.constant0._Z5newdtPdPKdS_S_dddii --------------------------
	.section	.nv.constant0._Z5newdtPdPKdS_S_dddii,"a",@progbits
	.sectionflags	@""
	.align	4
.nv.constant0._Z5newdtPdPKdS_S_dddii:
	.zero		960


//--------------------- .nv.constant0._Z6newdt0PdPKdS_S_ --------------------------
	.section	.nv.constant0._Z6newdt0PdPKdS_S_,"a",@progbits
	.sectionflags	@""
	.align	4
.nv.constant0._Z6newdt0PdPKdS_S_:
	.zero		928


//--------------------- SYMBOLS --------------------------

	.type		.nv.reservedSmem.offset0,@object
	.size		.nv.reservedSmem.offset0,0x4
	.type		.nv.reservedSmem.cap,@object
	.size		.nv.reservedSmem.cap,0x4
